	.target	sm_100a

	.elftype	@"ET_EXEC"


//--------------------- .note.nv.tkinfo           --------------------------
	.section	.note.nv.tkinfo,"",@"SHT_NOTE"
	.sectionflags	@"SHF_NOTE_NV_TKINFO"
	.tkinfo
        /*0018*/ 	.word	0x00000081
        /*0030*/ 	.string	""
        /*0030*/ 	.string	"ptxas-blackwell"
        /*0030*/ 	.string	"Cuda compilation tools, release 12.9, V12.9.86"
        /*0030*/ 	.string	"Build cuda_12.9.r12.9/compiler.36037853_0"
        /*0030*/ 	.string	"-v  -suppress-debug-info  -lineinfo  -arch sm_100a "



//--------------------- .note.nv.cuver            --------------------------
	.section	.note.nv.cuver,"",@"SHT_NOTE"
	.sectionflags	@"SHF_NOTE_NV_CUVER"
        /*0018*/ 	.short	0x0001
        /*001a*/ 	.short	0x0064
        /*001c*/ 	.short	0x0001
        /*001e*/ 	.short	0x0000
        /*0020*/ 	.short	0x0001
        /*0022*/ 	.short	0x0000


//--------------------- .nv.info                  --------------------------
	.section	.nv.info,"",@"SHT_CUDA_INFO"
	.align	4


	//----- nvinfo : EIATTR_REGCOUNT
	.align		4
        /*0000*/ 	.byte	0x04, 0x2f
        /*0002*/ 	.short	(.L_4 - .L_3)
	.align		4
.L_3:
        /*0004*/ 	.word	index@(gluon_tcgen05)
        /*0008*/ 	.word	0x00000088


	//----- nvinfo : EIATTR_FRAME_SIZE
	.align		4
.L_4:
        /*000c*/ 	.byte	0x04, 0x11
        /*000e*/ 	.short	(.L_6 - .L_5)
	.align		4
.L_5:
        /*0010*/ 	.word	index@($__internal_2_$__cuda_sm10x_tcgen05_guardrail_trap_unallocated_columns_being_dealloced)
        /*0014*/ 	.word	0x00000000


	//----- nvinfo : EIATTR_FRAME_SIZE
	.align		4
.L_6:
        /*0018*/ 	.byte	0x04, 0x11
        /*001a*/ 	.short	(.L_8 - .L_7)
	.align		4
.L_7:
        /*001c*/ 	.word	index@($__internal_1_$__cuda_sm10x_tcgen05_guardrail_trap_phase_invalid_during_alloc)
        /*0020*/ 	.word	0x00000000


	//----- nvinfo : EIATTR_FRAME_SIZE
	.align		4
.L_8:
        /*0024*/ 	.byte	0x04, 0x11
        /*0026*/ 	.short	(.L_10 - .L_9)
	.align		4
.L_9:
        /*0028*/ 	.word	index@($__internal_0_$__cuda_sm10x_tcgen05_guardrail_trap_col_being_dealloced_not_returned_by_alloc)
        /*002c*/ 	.word	0x00000000


	//----- nvinfo : EIATTR_FRAME_SIZE
	.align		4
.L_10:
        /*0030*/ 	.byte	0x04, 0x11
        /*0032*/ 	.short	(.L_12 - .L_11)
	.align		4
.L_11:
        /*0034*/ 	.word	index@(gluon_tcgen05)
        /*0038*/ 	.word	0x00000000


	//----- nvinfo : EIATTR_MIN_STACK_SIZE
	.align		4
.L_12:
        /*003c*/ 	.byte	0x04, 0x12
        /*003e*/ 	.short	(.L_14 - .L_13)
	.align		4
.L_13:
        /*0040*/ 	.word	index@(gluon_tcgen05)
        /*0044*/ 	.word	0x00000000
.L_14:


//--------------------- .nv.info.gluon_tcgen05    --------------------------
	.section	.nv.info.gluon_tcgen05,"",@"SHT_CUDA_INFO"
	.sectionflags	@""
	.align	4


	//----- nvinfo : EIATTR_CUDA_API_VERSION
	.align		4
        /*0000*/ 	.byte	0x04, 0x37
        /*0002*/ 	.short	(.L_16 - .L_15)
.L_15:
        /*0004*/ 	.word	0x00000081


	//----- nvinfo : EIATTR_KPARAM_INFO
	.align		4
.L_16:
        /*0008*/ 	.byte	0x04, 0x17
        /*000a*/ 	.short	(.L_18 - .L_17)
.L_17:
        /*000c*/ 	.word	0x00000000
        /*0010*/ 	.short	0x000a
        /*0012*/ 	.short	0x0048
        /*0014*/ 	.byte	0x00, 0xf4, 0x21, 0x00


	//----- nvinfo : EIATTR_KPARAM_INFO
	.align		4
.L_18:
        /*0018*/ 	.byte	0x04, 0x17
        /*001a*/ 	.short	(.L_20 - .L_19)
.L_19:
        /*001c*/ 	.word	0x00000000
        /*0020*/ 	.short	0x0009
        /*0022*/ 	.short	0x0040
        /*0024*/ 	.byte	0x00, 0xf4, 0x21, 0x00


	//----- nvinfo : EIATTR_KPARAM_INFO
	.align		4
.L_20:
        /*0028*/ 	.byte	0x04, 0x17
        /*002a*/ 	.short	(.L_22 - .L_21)
.L_21:
        /*002c*/ 	.word	0x00000000
        /*0030*/ 	.short	0x0008
        /*0032*/ 	.short	0x0038
        /*0034*/ 	.byte	0x00, 0xf0, 0x21, 0x00


	//----- nvinfo : EIATTR_KPARAM_INFO
	.align		4
.L_22:
        /*0038*/ 	.byte	0x04, 0x17
        /*003a*/ 	.short	(.L_24 - .L_23)
.L_23:
        /*003c*/ 	.word	0x00000000
        /*0040*/ 	.short	0x0007
        /*0042*/ 	.short	0x0030
        /*0044*/ 	.byte	0x00, 0xf0, 0x21, 0x00


	//----- nvinfo : EIATTR_KPARAM_INFO
	.align		4
.L_24:
        /*0048*/ 	.byte	0x04, 0x17
        /*004a*/ 	.short	(.L_26 - .L_25)
.L_25:
        /*004c*/ 	.word	0x00000000
        /*0050*/ 	.short	0x0006
        /*0052*/ 	.short	0x0028
        /*0054*/ 	.byte	0x00, 0xf0, 0x21, 0x00


	//----- nvinfo : EIATTR_KPARAM_INFO
	.align		4
.L_26:
        /*0058*/ 	.byte	0x04, 0x17
        /*005a*/ 	.short	(.L_28 - .L_27)
.L_27:
        /*005c*/ 	.word	0x00000000
        /*0060*/ 	.short	0x0005
        /*0062*/ 	.short	0x0020
        /*0064*/ 	.byte	0x00, 0xf0, 0x11, 0x00


	//----- nvinfo : EIATTR_KPARAM_INFO
	.align		4
.L_28:
        /*0068*/ 	.byte	0x04, 0x17
        /*006a*/ 	.short	(.L_30 - .L_29)
.L_29:
        /*006c*/ 	.word	0x00000000
        /*0070*/ 	.short	0x0004
        /*0072*/ 	.short	0x001c
        /*0074*/ 	.byte	0x00, 0xf0, 0x11, 0x00


	//----- nvinfo : EIATTR_KPARAM_INFO
	.align		4
.L_30:
        /*0078*/ 	.byte	0x04, 0x17
        /*007a*/ 	.short	(.L_32 - .L_31)
.L_31:
        /*007c*/ 	.word	0x00000000
        /*0080*/ 	.short	0x0003
        /*0082*/ 	.short	0x0018
        /*0084*/ 	.byte	0x00, 0xf0, 0x11, 0x00


	//----- nvinfo : EIATTR_KPARAM_INFO
	.align		4
.L_32:
        /*0088*/ 	.byte	0x04, 0x17
        /*008a*/ 	.short	(.L_34 - .L_33)
.L_33:
        /*008c*/ 	.word	0x00000000
        /*0090*/ 	.short	0x0002
        /*0092*/ 	.short	0x0010
        /*0094*/ 	.byte	0x00, 0xf4, 0x21, 0x00


	//----- nvinfo : EIATTR_KPARAM_INFO
	.align		4
.L_34:
        /*0098*/ 	.byte	0x04, 0x17
        /*009a*/ 	.short	(.L_36 - .L_35)
.L_35:
        /*009c*/ 	.word	0x00000000
        /*00a0*/ 	.short	0x0001
        /*00a2*/ 	.short	0x0008
        /*00a4*/ 	.byte	0x00, 0xf4, 0x21, 0x00


	//----- nvinfo : EIATTR_KPARAM_INFO
	.align		4
.L_36:
        /*00a8*/ 	.byte	0x04, 0x17
        /*00aa*/ 	.short	(.L_38 - .L_37)
.L_37:
        /*00ac*/ 	.word	0x00000000
        /*00b0*/ 	.short	0x0000
        /*00b2*/ 	.short	0x0000
        /*00b4*/ 	.byte	0x00, 0xf4, 0x21, 0x00


	//----- nvinfo : EIATTR_AT_ENTRY_FRAGMENTS
	.align		4
.L_38:
        /*00b8*/ 	.byte	0x04, 0x4f
        /*00ba*/ 	.short	(.L_40 - .L_39)


	//   ....[0]....
.L_39:
        /*00bc*/ 	.word	0x00000004


	//----- nvinfo : EIATTR_RESERVED_SMEM_USED
	.align		4
.L_40:
        /*00c0*/ 	.byte	0x01, 0x41
	.zero		2


	//----- nvinfo : EIATTR_SPARSE_MMA_MASK
	.align		4
        /*00c4*/ 	.byte	0x03, 0x50
        /*00c6*/ 	.short	0x0000


	//----- nvinfo : EIATTR_TCGEN05_1CTA_USED
	.align		4
        /*00c8*/ 	.byte	0x01, 0x51
	.zero		2


	//----- nvinfo : EIATTR_MAXREG_COUNT
	.align		4
        /*00cc*/ 	.byte	0x03, 0x1b
        /*00ce*/ 	.short	0x00ff


	//----- nvinfo : EIATTR_NUM_BARRIERS
	.align		4
        /*00d0*/ 	.byte	0x02, 0x4c
        /*00d2*/ 	.byte	0x01
	.zero		1


	//----- nvinfo : EIATTR_INT_WARP_WIDE_INSTR_OFFSETS
	.align		4
        /*00d4*/ 	.byte	0x04, 0x31
        /*00d6*/ 	.short	(.L_42 - .L_41)


	//   ....[0]....
.L_41:
        /*00d8*/ 	.word	0x00001750


	//   ....[1]....
        /*00dc*/ 	.word	0x00001770


	//   ....[2]....
        /*00e0*/ 	.word	0x000017f0


	//   ....[3]....
        /*00e4*/ 	.word	0x00001b00


	//   ....[4]....
        /*00e8*/ 	.word	0x00001b10


	//   ....[5]....
        /*00ec*/ 	.word	0x00001b60


	//   ....[6]....
        /*00f0*/ 	.word	0x00001b70


	//   ....[7]....
        /*00f4*/ 	.word	0x00001f90


	//   ....[8]....
        /*00f8*/ 	.word	0x00001fa0


	//   ....[9]....
        /*00fc*/ 	.word	0x00002120


	//   ....[10]....
        /*0100*/ 	.word	0x00002170


	//   ....[11]....
        /*0104*/ 	.word	0x000021a0


	//   ....[12]....
        /*0108*/ 	.word	0x000021d0


	//   ....[13]....
        /*010c*/ 	.word	0x00002690


	//   ....[14]....
        /*0110*/ 	.word	0x000026a0


	//   ....[15]....
        /*0114*/ 	.word	0x00003140


	//   ....[16]....
        /*0118*/ 	.word	0x00003190


	//----- nvinfo : EIATTR_COOP_GROUP_MASK_REGIDS
	.align		4
.L_42:
        /*011c*/ 	.byte	0x04, 0x29
        /*011e*/ 	.short	(.L_44 - .L_43)


	//   ....[0]....
.L_43:
        /*0120*/ 	.word	0xffffffff


	//   ....[1]....
        /*0124*/ 	.word	0xffffffff


	//   ....[2]....
        /*0128*/ 	.word	0xffffffff


	//   ....[3]....
        /*012c*/ 	.word	0xffffffff


	//   ....[4]....
        /*0130*/ 	.word	0xffffffff


	//   ....[5]....
        /*0134*/ 	.word	0xffffffff


	//   ....[6]....
        /*0138*/ 	.word	0xffffffff


	//   ....[7]....
        /*013c*/ 	.word	0xffffffff


	//   ....[8]....
        /*0140*/ 	.word	0xffffffff


	//   ....[9]....
        /*0144*/ 	.word	0xffffffff


	//----- nvinfo : EIATTR_COOP_GROUP_INSTR_OFFSETS
	.align		4
.L_44:
        /*0148*/ 	.byte	0x04, 0x28
        /*014a*/ 	.short	(.L_46 - .L_45)


	//   ....[0]....
.L_45:
        /*014c*/ 	.word	0x00000050


	//   ....[1]....
        /*0150*/ 	.word	0x00000310


	//   ....[2]....
        /*0154*/ 	.word	0x00000500


	//   ....[3]....
        /*0158*/ 	.word	0x000009a0


	//   ....[4]....
        /*015c*/ 	.word	0x00000ae0


	//   ....[5]....
        /*0160*/ 	.word	0x00000fe0


	//   ....[6]....
        /*0164*/ 	.word	0x00001120


	//   ....[7]....
        /*0168*/ 	.word	0x00001610


	//   ....[8]....
        /*016c*/ 	.word	0x00002fd0


	//   ....[9]....
        /*0170*/ 	.word	0x00003240


	//----- nvinfo : EIATTR_VRC_CTA_INIT_COUNT
	.align		4
.L_46:
        /*0174*/ 	.byte	0x02, 0x4a
        /*0176*/ 	.byte	0x80
	.zero		1


	//----- nvinfo : EIATTR_MBARRIER_INSTR_OFFSETS
	.align		4
        /*0178*/ 	.byte	0x04, 0x39
        /*017a*/ 	.short	(.L_48 - .L_47)


	//   ....[0]....
.L_47:
        /*017c*/ 	.word	0x00001810
        /*0180*/ 	.word	0x000000ff
        /*0184*/ 	.word	0x0003c000
        /*0188*/ 	.short	0x0100
        /*018a*/ 	.byte	0x0b
	.zero		1


	//   ....[1]....
        /*018c*/ 	.word	0x00001820
        /*0190*/ 	.word	0x000000ff
        /*0194*/ 	.word	0x0003c020
        /*0198*/ 	.short	0x0100
        /*019a*/ 	.byte	0x0b
	.zero		1


	//   ....[2]....
        /*019c*/ 	.word	0x000018d0
        /*01a0*/ 	.word	0x000000ff
        /*01a4*/ 	.word	0x0003c008
        /*01a8*/ 	.short	0x0100
        /*01aa*/ 	.byte	0x0b
	.zero		1


	//   ....[3]....
        /*01ac*/ 	.word	0x000018e0
        /*01b0*/ 	.word	0x000000ff
        /*01b4*/ 	.word	0x0003c028
        /*01b8*/ 	.short	0x0100
        /*01ba*/ 	.byte	0x0b
	.zero		1


	//   ....[4]....
        /*01bc*/ 	.word	0x000019f0
        /*01c0*/ 	.word	0x000000ff
        /*01c4*/ 	.word	0x0003c010
        /*01c8*/ 	.short	0x0100
        /*01ca*/ 	.byte	0x0b
	.zero		1


	//   ....[5]....
        /*01cc*/ 	.word	0x00001a00
        /*01d0*/ 	.word	0x000000ff
        /*01d4*/ 	.word	0x0003c030
        /*01d8*/ 	.short	0x0100
        /*01da*/ 	.byte	0x0b
	.zero		1


	//   ....[6]....
        /*01dc*/ 	.word	0x00001c00
        /*01e0*/ 	.word	0x000000ff
        /*01e4*/ 	.word	0x0003c000
        /*01e8*/ 	.short	0x010a
        /*01ea*/ 	.byte	0x0b
	.zero		1


	//   ....[7]....
        /*01ec*/ 	.word	0x00001ff0
        /*01f0*/ 	.word	0x000000ff
        /*01f4*/ 	.word	0x0003c020
        /*01f8*/ 	.short	0x010a
        /*01fa*/ 	.byte	0x0b
	.zero		1


	//   ....[8]....
        /*01fc*/ 	.word	0x00002250
        /*0200*/ 	.word	0x000000ff
        /*0204*/ 	.word	0x0003c000
        /*0208*/ 	.short	0x010a
        /*020a*/ 	.byte	0x2a
	.zero		1


	//   ....[9]....
        /*020c*/ 	.word	0x000026e0
        /*0210*/ 	.word	0x000000ff
        /*0214*/ 	.word	0x0003c020
        /*0218*/ 	.short	0x010a
        /*021a*/ 	.byte	0x2a
	.zero		1


	//   ....[10]....
        /*021c*/ 	.word	0x000027b0
        /*0220*/ 	.word	0x000000ff
        /*0224*/ 	.word	0x0003c000
        /*0228*/ 	.short	0x0108
        /*022a*/ 	.byte	0x0b
	.zero		1


	//   ....[11]....
        /*022c*/ 	.word	0x000027c0
        /*0230*/ 	.word	0x000000ff
        /*0234*/ 	.word	0x0003c020
        /*0238*/ 	.short	0x0108
        /*023a*/ 	.byte	0x0b
	.zero		1


	//   ....[12]....
        /*023c*/ 	.word	0x00002810
        /*0240*/ 	.word	0x000000ff
        /*0244*/ 	.word	0x0003c008
        /*0248*/ 	.short	0x0108
        /*024a*/ 	.byte	0x0b
	.zero		1


	//   ....[13]....
        /*024c*/ 	.word	0x00002820
        /*0250*/ 	.word	0x000000ff
        /*0254*/ 	.word	0x0003c028
        /*0258*/ 	.short	0x0108
        /*025a*/ 	.byte	0x0b
	.zero		1


	//   ....[14]....
        /*025c*/ 	.word	0x00002870
        /*0260*/ 	.word	0x000000ff
        /*0264*/ 	.word	0x0003c010
        /*0268*/ 	.short	0x0108
        /*026a*/ 	.byte	0x0b
	.zero		1


	//   ....[15]....
        /*026c*/ 	.word	0x00002880
        /*0270*/ 	.word	0x000000ff
        /*0274*/ 	.word	0x0003c030
        /*0278*/ 	.short	0x0108
        /*027a*/ 	.byte	0x0b
	.zero		1


	//   ....[16]....
        /*027c*/ 	.word	0x00003260
        /*0280*/ 	.word	0x000000ff
        /*0284*/ 	.word	0x0003c000
        /*0288*/ 	.short	0x010a
        /*028a*/ 	.byte	0x0b
	.zero		1


	//   ....[17]....
        /*028c*/ 	.word	0x00003290
        /*0290*/ 	.word	0x000000ff
        /*0294*/ 	.word	0x0003c020
        /*0298*/ 	.short	0x010a
        /*029a*/ 	.byte	0x0b
	.zero		1


	//   ....[18]....
        /*029c*/ 	.word	0x000032c0
        /*02a0*/ 	.word	0x000000ff
        /*02a4*/ 	.word	0x0003c000
        /*02a8*/ 	.short	0x010a
        /*02aa*/ 	.byte	0x2a
	.zero		1


	//   ....[19]....
        /*02ac*/ 	.word	0x000032f0
        /*02b0*/ 	.word	0x000000ff
        /*02b4*/ 	.word	0x0003c020
        /*02b8*/ 	.short	0x010a
        /*02ba*/ 	.byte	0x2a
	.zero		1


	//----- nvinfo : EIATTR_NUM_MBARRIERS
	.align		4
.L_48:
        /*02bc*/ 	.byte	0x03, 0x38
        /*02be*/ 	.short	0x0006


	//----- nvinfo : EIATTR_EXIT_INSTR_OFFSETS
	.align		4
        /*02c0*/ 	.byte	0x04, 0x1c
        /*02c2*/ 	.short	(.L_50 - .L_49)


	//   ....[0]....
.L_49:
        /*02c4*/ 	.word	0x00003250


	//----- nvinfo : EIATTR_REQNTID
	.align		4
.L_50:
        /*02c8*/ 	.byte	0x04, 0x10
        /*02ca*/ 	.short	(.L_52 - .L_51)
.L_51:
        /*02cc*/ 	.word	0x00000080
        /*02d0*/ 	.word	0x00000001
        /*02d4*/ 	.word	0x00000001


	//----- nvinfo : EIATTR_CRS_STACK_SIZE
	.align		4
.L_52:
        /*02d8*/ 	.byte	0x04, 0x1e
        /*02da*/ 	.short	(.L_54 - .L_53)
.L_53:
        /*02dc*/ 	.word	0x00000000


	//----- nvinfo : EIATTR_CBANK_PARAM_SIZE
	.align		4
.L_54:
        /*02e0*/ 	.byte	0x03, 0x19
        /*02e2*/ 	.short	0x0050


	//----- nvinfo : EIATTR_PARAM_CBANK
	.align		4
        /*02e4*/ 	.byte	0x04, 0x0a
        /*02e6*/ 	.short	(.L_56 - .L_55)
	.align		4
.L_55:
        /*02e8*/ 	.word	index@(.nv.constant0.gluon_tcgen05)
        /*02ec*/ 	.short	0x0380
        /*02ee*/ 	.short	0x0050


	//----- nvinfo : EIATTR_SW_WAR
	.align		4
.L_56:
        /*02f0*/ 	.byte	0x04, 0x36
        /*02f2*/ 	.short	(.L_58 - .L_57)
.L_57:
        /*02f4*/ 	.word	0x00000008
.L_58:


//--------------------- .nv.compat                --------------------------
	.section	.nv.compat,"",@"SHT_CUDA_COMPAT_INFO"
	.align	4
        /*0000*/ 	.byte	0x02, 0x02, 0x02, 0x00, 0x02, 0x05, 0x05, 0x00, 0x02, 0x03, 0x03, 0x00, 0x02, 0x06, 0x01, 0x00


//--------------------- .nv.callgraph             --------------------------
	.section	.nv.callgraph,"",@"SHT_CUDA_CALLGRAPH"
	.align	4
	.sectionentsize	8
	.align		4
        /*0000*/ 	.word	0x00000000
	.align		4
        /*0004*/ 	.word	0xffffffff
	.align		4
        /*0008*/ 	.word	0x00000000
	.align		4
        /*000c*/ 	.word	0xfffffffe
	.align		4
        /*0010*/ 	.word	0x00000000
	.align		4
        /*0014*/ 	.word	0xfffffffd
	.align		4
        /*0018*/ 	.word	0x00000000
	.align		4
        /*001c*/ 	.word	0xfffffffc


//--------------------- .text.gluon_tcgen05       --------------------------
	.section	.text.gluon_tcgen05,"ax",@progbits
	.align	128
        .global         gluon_tcgen05
        .type           gluon_tcgen05,@function
        .size           gluon_tcgen05,(.L_x_81 - gluon_tcgen05)
        .other          gluon_tcgen05,@"STO_CUDA_ENTRY STV_DEFAULT"
gluon_tcgen05:
.text.gluon_tcgen05:
[----:B------:R-:W1:Y:S01]  /*0000*/  LDC R1, c[0x0][0x37c] ;  /* 0x0000df00ff017b82 */ /* 0x000e620000000800 */
[----:B------:R-:W2:Y:S02]  /*0010*/  S2R R0, SR_TID.X ;  /* 0x0000000000007919 */ /* 0x000ea40000002100 */
[----:B--2---:R-:W-:-:S13]  /*0020*/  ISETP.GE.U32.AND P2, PT, R0, 0x20, PT ;  /* 0x000000200000780c */ /* 0x004fda0003f46070 */
[----:B------:R-:W-:Y:S05]  /*0030*/  @P2 BRA `(.L_x_0) ;  /* 0x0000000000b82947 */ /* 0x000fea0003800000 */
[----:B------:R-:W2:Y:S01]  /*0040*/  S2UR UR6, SR_CgaCtaId ;  /* 0x00000000000679c3 */ /* 0x000ea20000008800 */
[----:B------:R-:W-:Y:S01]  /*0050*/  NOP ;  /* 0x0000000000007918 */ /* 0x000fe20000000000 */
[----:B------:R-:W-:Y:S02]  /*0060*/  UMOV UR4, 0x40 ;  /* 0x0000004000047882 */ /* 0x000fe40000000000 */
[----:B--2---:R-:W-:-:S09]  /*0070*/  ULEA UR4, UR6, UR4, 0x18 ;  /* 0x0000000406047291 */ /* 0x004fd2000f8ec0ff */
[----:B------:R-:W2:Y:S01]  /*0080*/  LDS.U8 R2, [UR4] ;  /* 0x00000004ff027984 */ /* 0x000ea20008000000 */
[----:B------:R-:W-:Y:S02]  /*0090*/  UMOV UR4, 0x400 ;  /* 0x0000040000047882 */ /* 0x000fe40000000000 */
[----:B------:R-:W-:Y:S01]  /*00a0*/  ULEA UR4, UR6, UR4, 0x18 ;  /* 0x0000000406047291 */ /* 0x000fe2000f8ec0ff */
[----:B--2---:R-:W-:-:S13]  /*00b0*/  ISETP.NE.AND P0, PT, R2, RZ, PT ;  /* 0x000000ff0200720c */ /* 0x004fda0003f05270 */
[----:B------:R-:W-:Y:S05]  /*00c0*/  @P0 BRA `(.L_x_1) ;  /* 0x00000000007c0947 */ /* 0x000fea0003800000 */
[----:B------:R-:W-:-:S13]  /*00d0*/  ELECT P0, URZ, PT ;  /* 0x0000000000ff782f */ /* 0x000fda0003800000 */
[----:B------:R-:W-:Y:S05]  /*00e0*/  @!P0 BRA `(.L_x_2) ;  /* 0x0000000000848947 */ /* 0x000fea0003800000 */
[----:B------:R-:W-:Y:S01]  /*00f0*/  UMOV UR5, 0x8 ;  /* 0x0000000800057882 */ /* 0x000fe20000000000 */
[----:B------:R-:W-:Y:S02]  /*0100*/  IMAD.MOV.U32 R5, RZ, RZ, 0x1 ;  /* 0x00000001ff057424 */ /* 0x000fe400078e00ff */
[----:B------:R-:W-:Y:S02]  /*0110*/  IMAD.MOV.U32 R3, RZ, RZ, 0xff ;  /* 0x000000ffff037424 */ /* 0x000fe400078e00ff */
[----:B------:R-:W-:Y:S04]  /*0120*/  DEPBAR.LE SB2, 0x36 ;  /* 0x0000ad800000791a */ /* 0x000fe80000000000 */
[----:B------:R-:W2:Y:S02]  /*0130*/  UTCATOMSWS.FIND_AND_SET.ALIGN UP0, UR5, UR5 ;  /* 0x00000005000575e3 */ /* 0x000ea40008000800 */
[----:B--2---:R-:W-:-:S04]  /*0140*/  PLOP3.LUT P0, PT, PT, PT, UP0, 0x80, 0x8 ;  /* 0x000000000008781c */ /* 0x004fc80003f0f008 */
[----:B------:R-:W-:-:S04]  /*0150*/  SEL R2, RZ, 0xffffffff, !P0 ;  /* 0xffffffffff027807 */ /* 0x000fc80004000000 */
[----:B------:R-:W-:Y:S01]  /*0160*/  ISETP.NE.AND P0, PT, R2, RZ, PT ;  /* 0x000000ff0200720c */ /* 0x000fe20003f05270 */
[----:B------:R-:W-:-:S12]  /*0170*/  IMAD.U32 R2, RZ, RZ, UR5 ;  /* 0x00000005ff027e24 */ /* 0x000fd8000f8e00ff */
[----:B------:R-:W-:Y:S05]  /*0180*/  @P0 BRA `(.L_x_3) ;  /* 0x0000000000240947 */ /* 0x000fea0003800000 */
.L_x_4:
[----:B------:R-:W-:Y:S05]  /*0190*/  NANOSLEEP 0x64 ;  /* 0x000000640000795d */ /* 0x000fea0003800000 */
[----:B------:R-:W-:-:S05]  /*01a0*/  UMOV UR5, 0x8 ;  /* 0x0000000800057882 */ /* 0x000fca0000000000 */
[----:B------:R-:W-:Y:S04]  /*01b0*/  DEPBAR.LE SB2, 0x36 ;  /* 0x0000ad800000791a */ /* 0x000fe80000000000 */
[----:B------:R-:W2:Y:S02]  /*01c0*/  UTCATOMSWS.FIND_AND_SET.ALIGN UP0, UR5, UR5 ;  /* 0x00000005000575e3 */ /* 0x000ea40008000800 */
[----:B--2---:R-:W-:-:S04]  /*01d0*/  PLOP3.LUT P0, PT, PT, PT, UP0, 0x80, 0x8 ;  /* 0x000000000008781c */ /* 0x004fc80003f0f008 */
[----:B------:R-:W-:-:S04]  /*01e0*/  SEL R2, RZ, 0xffffffff, !P0 ;  /* 0xffffffffff027807 */ /* 0x000fc80004000000 */
[----:B------:R-:W-:Y:S01]  /*01f0*/  ISETP.NE.AND P0, PT, R2, RZ, PT ;  /* 0x000000ff0200720c */ /* 0x000fe20003f05270 */
[----:B------:R-:W-:-:S12]  /*0200*/  IMAD.U32 R2, RZ, RZ, UR5 ;  /* 0x00000005ff027e24 */ /* 0x000fd8000f8e00ff */
[----:B------:R-:W-:Y:S05]  /*0210*/  @!P0 BRA `(.L_x_4) ;  /* 0xfffffffc00dc8947 */ /* 0x000fea000383ffff */
.L_x_3:
[C---:B------:R-:W-:Y:S01]  /*0220*/  VIADD R4, R2.reuse, 0x10 ;  /* 0x0000001002047836 */ /* 0x040fe20000000000 */
[----:B------:R-:W-:Y:S01]  /*0230*/  UMOV UR5, 0x50 ;  /* 0x0000005000057882 */ /* 0x000fe20000000000 */
[----:B------:R-:W-:Y:S01]  /*0240*/  SHF.L.U32 R3, R3, R2, RZ ;  /* 0x0000000203037219 */ /* 0x000fe200000006ff */
[----:B------:R-:W-:Y:S01]  /*0250*/  ULEA UR5, UR6, UR5, 0x18 ;  /* 0x0000000506057291 */ /* 0x000fe2000f8ec0ff */
[----:B------:R-:W-:Y:S01]  /*0260*/  IMAD.SHL.U32 R2, R2, 0x20, RZ ;  /* 0x0000002002027824 */ /* 0x000fe200078e00ff */
[----:B------:R-:W-:-:S04]  /*0270*/  SHF.L.U32 R4, R5, R4, RZ ;  /* 0x0000000405047219 */ /* 0x000fc800000006ff */
[----:B------:R-:W-:-:S05]  /*0280*/  LOP3.LUT R3, R4, R3, RZ, 0xfc, !PT ;  /* 0x0000000304037212 */ /* 0x000fca00078efcff */
[----:B------:R2:W-:Y:S04]  /*0290*/  ATOMS.OR RZ, [UR5], R3 ;  /* 0x00000003ffff798c */ /* 0x0005e8000b000005 */
[----:B------:R2:W-:Y:S01]  /*02a0*/  STS [UR4], R2 ;  /* 0x00000002ff007988 */ /* 0x0005e20008000804 */
[----:B------:R-:W-:Y:S05]  /*02b0*/  BRA `(.L_x_2) ;  /* 0x0000000000107947 */ /* 0x000fea0003800000 */
.L_x_1:
[----:B------:R-:W-:Y:S01]  /*02c0*/  IMAD.MOV.U32 R3, RZ, RZ, -0x1 ;  /* 0xffffffffff037424 */ /* 0x000fe200078e00ff */
[----:B------:R-:W-:-:S04]  /*02d0*/  MOV R2, 0x300 ;  /* 0x0000030000027802 */ /* 0x000fc80000000f00 */
[----:B------:R2:W-:Y:S03]  /*02e0*/  STS [UR4], R3 ;  /* 0x00000003ff007988 */ /* 0x0005e60008000804 */
[----:B-12---:R-:W-:Y:S05]  /*02f0*/  CALL.REL.NOINC `($__internal_1_$__cuda_sm10x_tcgen05_guardrail_trap_phase_invalid_during_alloc) ;  /* 0x0000003000147944 */ /* 0x006fea0003c00000 */
.L_x_2:
[----:B------:R-:W-:Y:S05]  /*0300*/  WARPSYNC.ALL ;  /* 0x0000000000007948 */ /* 0x000fea0003800000 */
[----:B------:R-:W-:Y:S01]  /*0310*/  NOP ;  /* 0x0000000000007918 */ /* 0x000fe20000000000 */
.L_x_0:
[----:B------:R-:W3:Y:S08]  /*0320*/  S2UR UR4, SR_CgaCtaId ;  /* 0x00000000000479c3 */ /* 0x000ef00000008800 */
[----:B------:R-:W-:Y:S01]  /*0330*/  BAR.SYNC.DEFER_BLOCKING 0x0 ;  /* 0x0000000000007b1d */ /* 0x000fe20000010000 */
[----:B------:R-:W-:-:S05]  /*0340*/  LOP3.LUT R10, R0, 0x7f, RZ, 0xc0, !PT ;  /* 0x0000007f000a7812 */ /* 0x000fca00078ec0ff */
[----:B------:R-:W-:Y:S02]  /*0350*/  UMOV UR11, 0x400 ;  /* 0x00000400000b7882 */ /* 0x000fe40000000000 */
[----:B------:R-:W4:Y:S08]  /*0360*/  LDC R4, c[0x0][0x398] ;  /* 0x0000e600ff047b82 */ /* 0x000f300000000800 */
[----:B------:R-:W5:Y:S01]  /*0370*/  LDC R13, c[0x0][0x3a0] ;  /* 0x0000e800ff0d7b82 */ /* 0x000f620000000800 */
[----:B---3--:R-:W-:-:S07]  /*0380*/  ULEA UR11, UR4, UR11, 0x18 ;  /* 0x0000000b040b7291 */ /* 0x008fce000f8ec0ff */
[----:B------:R-:W3:Y:S02]  /*0390*/  S2UR UR7, SR_CTAID.Y ;  /* 0x00000000000779c3 */ /* 0x000ee40000002600 */
[----:B--2---:R-:W2:Y:S06]  /*03a0*/  LDS R3, [UR11] ;  /* 0x0000000bff037984 */ /* 0x004eac0008000800 */
[----:B------:R-:W-:Y:S06]  /*03b0*/  BAR.SYNC.DEFER_BLOCKING 0x0 ;  /* 0x0000000000007b1d */ /* 0x000fec0000010000 */
[----:B------:R-:W-:Y:S05]  /*03c0*/  @P2 BRA `(.L_x_5) ;  /* 0x0000000000182947 */ /* 0x000fea0003800000 */
[----:B------:R-:W-:Y:S01]  /*03d0*/  ELECT P0, URZ, PT ;  /* 0x0000000000ff782f */ /* 0x000fe20003800000 */
[----:B------:R-:W-:Y:S01]  /*03e0*/  IMAD.MOV.U32 R2, RZ, RZ, 0x1 ;  /* 0x00000001ff027424 */ /* 0x000fe200078e00ff */
[----:B------:R-:W-:Y:S01]  /*03f0*/  UMOV UR5, 0x40 ;  /* 0x0000004000057882 */ /* 0x000fe20000000000 */
[----:B------:R-:W-:Y:S01]  /*0400*/  UVIRTCOUNT.DEALLOC.SMPOOL 0x80 ;  /* 0x000000800000784c */ /* 0x000fe20000000000 */
[----:B------:R-:W-:-:S09]  /*0410*/  ULEA UR5, UR4, UR5, 0x18 ;  /* 0x0000000504057291 */ /* 0x000fd2000f8ec0ff */
[----:B------:R5:W-:Y:S03]  /*0420*/  @P0 STS.U8 [UR5], R2 ;  /* 0x00000002ff000988 */ /* 0x000be60008000005 */
.L_x_5:
[----:B------:R-:W5:Y:S01]  /*0430*/  S2UR UR4, SR_CTAID.Z ;  /* 0x00000000000479c3 */ /* 0x000f620000002700 */
[----:B------:R-:W4:Y:S01]  /*0440*/  LDCU UR5, c[0x0][0x370] ;  /* 0x00006e00ff0577ac */ /* 0x000f220008000800 */
[----:B------:R-:W-:Y:S01]  /*0450*/  ISETP.GE.U32.AND P0, PT, R10, 0x20, PT ;  /* 0x000000200a00780c */ /* 0x000fe20003f06070 */
[----:B----4-:R-:W-:Y:S01]  /*0460*/  VIADD R4, R4, 0xffffffff ;  /* 0xffffffff04047836 */ /* 0x010fe20000000000 */
[C---:B------:R-:W-:Y:S01]  /*0470*/  ISETP.NE.U32.AND P3, PT, R10.reuse, RZ, PT ;  /* 0x000000ff0a00720c */ /* 0x040fe20003f65070 */
[----:B------:R-:W5:Y:S01]  /*0480*/  LDCU UR6, c[0x0][0x374] ;  /* 0x00006e80ff0677ac */ /* 0x000f620008000800 */
[----:B------:R-:W-:Y:S01]  /*0490*/  LEA R11, R10, UR11, 0x2 ;  /* 0x0000000b0a0b7c11 */ /* 0x000fe2000f8e10ff */
[----:B-----5:R-:W-:Y:S01]  /*04a0*/  VIADD R12, R13, 0xffffffff ;  /* 0xffffffff0d0c7836 */ /* 0x020fe20000000000 */
[----:B------:R-:W4:Y:S01]  /*04b0*/  S2UR UR15, SR_CTAID.X ;  /* 0x00000000000f79c3 */ /* 0x000f220000002500 */
[----:B------:R-:W5:Y:S01]  /*04c0*/  LDCU.64 UR12, c[0x0][0x3c0] ;  /* 0x00007800ff0c77ac */ /* 0x000f620008000a00 */
[----:B--2---:R-:W-:Y:S01]  /*04d0*/  R2UR UR10, R3 ;  /* 0x00000000030a72ca */ /* 0x004fe200000e0000 */
[----:B------:R-:W-:Y:S04]  /*04e0*/  BSSY.RECONVERGENT B0, `(.L_x_6) ;  /* 0x0000011000007945 */ /* 0x000fe80003800200 */
[----:B------:R2:W-:Y:S01]  /*04f0*/  @!P0 STS [R11], RZ ;  /* 0x000000ff0b008388 */ /* 0x0005e20000000800 */
[----:B------:R-:W-:-:S03]  /*0500*/  NOP ;  /* 0x0000000000007918 */ /* 0x000fc60000000000 */
[----:B------:R2:W-:Y:S01]  /*0510*/  @!P3 STS [UR11+0x24], R4 ;  /* 0x00002404ff00b988 */ /* 0x0005e2000800080b */
[----:B---3--:R-:W-:-:S03]  /*0520*/  UIMAD UR4, UR4, UR6, UR7 ;  /* 0x00000006040472a4 */ /* 0x008fc6000f8e0207 */
[----:B------:R2:W-:Y:S01]  /*0530*/  @!P3 STS [UR11+0x20], R12 ;  /* 0x0000200cff00b988 */ /* 0x0005e2000800080b */
[----:B----4-:R-:W-:-:S04]  /*0540*/  UIMAD UR4, UR4, UR5, UR15 ;  /* 0x00000005040472a4 */ /* 0x010fc8000f8e020f */
[----:B------:R-:W-:-:S04]  /*0550*/  UIMAD UR4, UR4, 0x180, URZ ;  /* 0x00000180040478a4 */ /* 0x000fc8000f8e02ff */
[----:B-----5:R-:W-:-:S04]  /*0560*/  UIADD3 UR8, UP0, UPT, UR4, UR12, URZ ;  /* 0x0000000c04087290 */ /* 0x020fc8000ff1e0ff */
[----:B------:R-:W-:Y:S01]  /*0570*/  ULEA.HI.X.SX32 UR9, UR4, UR13, 0x1, UP0 ;  /* 0x0000000d04097291 */ /* 0x000fe200080f0eff */
[----:B--2---:R-:W-:Y:S11]  /*0580*/  @P3 BRA `(.L_x_7) ;  /* 0x0000000000183947 */ /* 0x004ff60003800000 */
[----:B------:R-:W2:Y:S01]  /*0590*/  LDS R2, [UR11+0x8] ;  /* 0x0000080bff027984 */ /* 0x000ea20008000800 */
[----:B------:R-:W3:Y:S01]  /*05a0*/  LDC.64 R6, c[0x0][0x380] ;  /* 0x0000e000ff067b82 */ /* 0x000ee20000000a00 */
[----:B------:R-:W-:Y:S02]  /*05b0*/  IMAD.MOV.U32 R3, RZ, RZ, 0x70 ;  /* 0x00000070ff037424 */ /* 0x000fe400078e00ff */
[----:B---3--:R3:W-:Y:S03]  /*05c0*/  STS.64 [UR11], R6 ;  /* 0x00000006ff007988 */ /* 0x0087e60008000a0b */
[----:B--2---:R-:W-:-:S05]  /*05d0*/  LOP3.LUT R2, R2, 0x10, R3, 0xd8, !PT ;  /* 0x0000001002027812 */ /* 0x004fca00078ed803 */
[----:B------:R3:W-:Y:S02]  /*05e0*/  STS [UR11+0x8], R2 ;  /* 0x00000802ff007988 */ /* 0x0007e4000800080b */
.L_x_7:
[----:B------:R-:W-:Y:S05]  /*05f0*/  BSYNC.RECONVERGENT B0 ;  /* 0x0000000000007941 */ /* 0x000fea0003800200 */
.L_x_6:
[----:B------:R-:W-:Y:S04]  /*0600*/  BSSY.RECONVERGENT B0, `(.L_x_8) ;  /* 0x000000a000007945 */ /* 0x000fe80003800200 */
[----:B------:R-:W-:Y:S05]  /*0610*/  @P3 BRA `(.L_x_9) ;  /* 0x0000000000203947 */ /* 0x000fea0003800000 */
[----:B---3--:R-:W2:Y:S01]  /*0620*/  LDS R2, [UR11+0x34] ;  /* 0x0000340bff027984 */ /* 0x008ea20008000800 */
[----:B------:R-:W-:Y:S02]  /*0630*/  IMAD.MOV.U32 R3, RZ, RZ, 0x3f000000 ;  /* 0x3f000000ff037424 */ /* 0x000fe400078e00ff */
[----:B------:R-:W-:Y:S01]  /*0640*/  @!P3 IMAD.MOV.U32 R5, RZ, RZ, 0x3f ;  /* 0x0000003fff05b424 */ /* 0x000fe200078e00ff */
[----:B------:R-:W3:Y:S02]  /*0650*/  @!P3 LDS R6, [UR11+0x38] ;  /* 0x0000380bff06b984 */ /* 0x000ee40008000800 */
[----:B--2---:R-:W-:Y:S02]  /*0660*/  LOP3.LUT R2, R2, 0xff000000, R3, 0xb8, !PT ;  /* 0xff00000002027812 */ /* 0x004fe400078eb803 */
[----:B---3--:R-:W-:-:S03]  /*0670*/  @!P3 LOP3.LUT R3, R6, 0xff, R5, 0xb8, !PT ;  /* 0x000000ff0603b812 */ /* 0x008fc600078eb805 */
[----:B------:R2:W-:Y:S04]  /*0680*/  STS [UR11+0x34], R2 ;  /* 0x00003402ff007988 */ /* 0x0005e8000800080b */
[----:B------:R2:W-:Y:S02]  /*0690*/  @!P3 STS [UR11+0x38], R3 ;  /* 0x00003803ff00b988 */ /* 0x0005e4000800080b */
.L_x_9:
[----:B------:R-:W-:Y:S05]  /*06a0*/  BSYNC.RECONVERGENT B0 ;  /* 0x0000000000007941 */ /* 0x000fea0003800200 */
.L_x_8:
[----:B------:R-:W-:Y:S04]  /*06b0*/  BSSY.RECONVERGENT B0, `(.L_x_10) ;  /* 0x000000e000007945 */ /* 0x000fe80003800200 */
[----:B------:R-:W-:Y:S05]  /*06c0*/  @P3 BRA `(.L_x_11) ;  /* 0x0000000000303947 */ /* 0x000fea0003800000 */
[----:B--2---:R-:W2:Y:S01]  /*06d0*/  LDS R3, [UR11+0x34] ;  /* 0x0000340bff037984 */ /* 0x004ea20008000800 */
[----:B------:R-:W4:Y:S03]  /*06e0*/  LDC.64 R8, c[0x0][0x3a8] ;  /* 0x0000ea00ff087b82 */ /* 0x000f260000000a00 */
[----:B---3--:R-:W3:Y:S01]  /*06f0*/  LDS R2, [UR11+0x1c] ;  /* 0x00001c0bff027984 */ /* 0x008ee20008000800 */
[C---:B----4-:R-:W-:Y:S01]  /*0700*/  SHF.L.U64.HI R6, R8.reuse, 0x1, R9 ;  /* 0x0000000108067819 */ /* 0x050fe20000010209 */
[----:B------:R-:W-:-:S03]  /*0710*/  IMAD.SHL.U32 R5, R8, 0x2, RZ ;  /* 0x0000000208057824 */ /* 0x000fc600078e00ff */
[--C-:B------:R-:W-:Y:S02]  /*0720*/  SHF.R.U32.HI R7, RZ, 0x4, R6.reuse ;  /* 0x00000004ff077819 */ /* 0x100fe40000011606 */
[----:B------:R-:W-:-:S05]  /*0730*/  SHF.R.U64 R5, R5, 0x4, R6 ;  /* 0x0000000405057819 */ /* 0x000fca0000001206 */
[----:B------:R4:W-:Y:S01]  /*0740*/  STS [UR11+0xc], R5 ;  /* 0x00000c05ff007988 */ /* 0x0009e2000800080b */
[----:B--2---:R-:W-:Y:S02]  /*0750*/  LOP3.LUT R3, R3, 0x7, RZ, 0xb8, !PT ;  /* 0x0000000703037812 */ /* 0x004fe400078eb8ff */
[----:B---3--:R-:W-:-:S03]  /*0760*/  LOP3.LUT R2, R2, 0xf, R7, 0xb8, !PT ;  /* 0x0000000f02027812 */ /* 0x008fc600078eb807 */
[----:B------:R4:W-:Y:S04]  /*0770*/  STS [UR11+0x34], R3 ;  /* 0x00003403ff007988 */ /* 0x0009e8000800080b */
[----:B------:R4:W-:Y:S02]  /*0780*/  STS [UR11+0x1c], R2 ;  /* 0x00001c02ff007988 */ /* 0x0009e4000800080b */
.L_x_11:
[----:B------:R-:W-:Y:S05]  /*0790*/  BSYNC.RECONVERGENT B0 ;  /* 0x0000000000007941 */ /* 0x000fea0003800200 */
.L_x_10:
[----:B------:R-:W-:Y:S04]  /*07a0*/  BSSY.RECONVERGENT B1, `(.L_x_12) ;  /* 0x000001a000017945 */ /* 0x000fe80003800200 */
[----:B------:R-:W-:Y:S04]  /*07b0*/  BSSY.RELIABLE B0, `(.L_x_13) ;  /* 0x0000015000007945 */ /* 0x000fe80003800100 */
[----:B------:R-:W-:Y:S05]  /*07c0*/  @P3 BRA `(.L_x_14) ;  /* 0x0000000000203947 */ /* 0x000fea0003800000 */
[----:B--234-:R-:W2:Y:S02]  /*07d0*/  LDS R2, [UR11+0x34] ;  /* 0x0000340bff027984 */ /* 0x01cea40008000800 */
[----:B--2---:R-:W-:-:S05]  /*07e0*/  LOP3.LUT R2, R2, 0x38, RZ, 0xb8, !PT ;  /* 0x0000003802027812 */ /* 0x004fca00078eb8ff */
[----:B------:R2:W-:Y:S01]  /*07f0*/  STS [UR11+0x34], R2 ;  /* 0x00003402ff007988 */ /* 0x0005e2000800080b */
[----:B------:R-:W-:Y:S05]  /*0800*/  @P3 BRA `(.L_x_15) ;  /* 0x0000000000203947 */ /* 0x000fea0003800000 */
[----:B--2---:R-:W2:Y:S01]  /*0810*/  LDS R2, [UR11+0x8] ;  /* 0x0000080bff027984 */ /* 0x004ea20008000800 */
[----:B------:R-:W-:-:S05]  /*0820*/  IMAD.MOV.U32 R3, RZ, RZ, 0x780 ;  /* 0x00000780ff037424 */ /* 0x000fca00078e00ff */
[----:B--2---:R-:W-:-:S05]  /*0830*/  LOP3.LUT R2, R2, 0x500, R3, 0xd8, !PT ;  /* 0x0000050002027812 */ /* 0x004fca00078ed803 */
[----:B------:R5:W-:Y:S02]  /*0840*/  STS [UR11+0x8], R2 ;  /* 0x00000802ff007988 */ /* 0x000be4000800080b */
.L_x_14:
[----:B------:R-:W-:Y:S05]  /*0850*/  @P3 BRA `(.L_x_16) ;  /* 0x0000000000283947 */ /* 0x000fea0003800000 */
[----:B--2345:R-:W2:Y:S02]  /*0860*/  LDS R2, [UR11+0x8] ;  /* 0x0000080bff027984 */ /* 0x03cea40008000800 */
[----:B--2---:R-:W-:-:S05]  /*0870*/  LOP3.LUT R2, R2, 0x1800, RZ, 0xb8, !PT ;  /* 0x0000180002027812 */ /* 0x004fca00078eb8ff */
[----:B------:R3:W-:Y:S02]  /*0880*/  STS [UR11+0x8], R2 ;  /* 0x00000802ff007988 */ /* 0x0007e4000800080b */
.L_x_15:
[----:B------:R-:W-:Y:S05]  /*0890*/  @P3 BREAK.RELIABLE B0 ;  /* 0x0000000000003942 */ /* 0x000fea0003800100 */
[----:B------:R-:W-:Y:S05]  /*08a0*/  @P3 BRA `(.L_x_17) ;  /* 0x0000000000243947 */ /* 0x000fea0003800000 */
[----:B------:R-:W4:Y:S01]  /*08b0*/  LDS R3, [UR11+0x8] ;  /* 0x0000080bff037984 */ /* 0x000f220008000800 */
[----:B--23--:R-:W-:-:S05]  /*08c0*/  IMAD.MOV.U32 R2, RZ, RZ, 0x6000 ;  /* 0x00006000ff027424 */ /* 0x00cfca00078e00ff */
[----:B----4-:R-:W-:-:S04]  /*08d0*/  LOP3.LUT R2, R3, 0x6000, R2, 0xd8, !PT ;  /* 0x0000600003027812 */ /* 0x010fc800078ed802 */
[----:B------:R-:W-:-:S05]  /*08e0*/  LOP3.LUT R2, R2, 0x400000, RZ, 0xb8, !PT ;  /* 0x0040000002027812 */ /* 0x000fca00078eb8ff */
[----:B------:R2:W-:Y:S02]  /*08f0*/  STS [UR11+0x8], R2 ;  /* 0x00000802ff007988 */ /* 0x0005e4000800080b */
.L_x_16:
[----:B------:R-:W-:Y:S05]  /*0900*/  BSYNC.RELIABLE B0 ;  /* 0x0000000000007941 */ /* 0x000fea0003800100 */
.L_x_13:
[----:B--2345:R-:W2:Y:S02]  /*0910*/  @!P3 LDS R2, [UR11+0x8] ;  /* 0x0000080bff02b984 */ /* 0x03cea40008000800 */
[----:B--2---:R-:W-:-:S05]  /*0920*/  @!P3 LOP3.LUT R2, R2, 0x8000, RZ, 0xb8, !PT ;  /* 0x000080000202b812 */ /* 0x004fca00078eb8ff */
[----:B------:R4:W-:Y:S02]  /*0930*/  @!P3 STS [UR11+0x8], R2 ;  /* 0x00000802ff00b988 */ /* 0x0009e4000800080b */
.L_x_17:
[----:B------:R-:W-:Y:S05]  /*0940*/  BSYNC.RECONVERGENT B1 ;  /* 0x0000000000017941 */ /* 0x000fea0003800200 */
.L_x_12:
[----:B------:R-:W-:Y:S05]  /*0950*/  WARPSYNC.ALL ;  /* 0x0000000000007948 */ /* 0x000fea0003800000 */
[----:B------:R-:W-:Y:S01]  /*0960*/  NOP ;  /* 0x0000000000007918 */ /* 0x000fe20000000000 */
[----:B------:R-:W-:Y:S05]  /*0970*/  @P0 BRA `(.L_x_18) ;  /* 0x0000000000300947 */ /* 0x000fea0003800000 */
[----:B--234-:R-:W2:Y:S01]  /*0980*/  S2R R2, SR_LANEID ;  /* 0x0000000000027919 */ /* 0x01cea20000000000 */
[----:B------:R-:W-:Y:S05]  /*0990*/  WARPSYNC.ALL ;  /* 0x0000000000007948 */ /* 0x000fea0003800000 */
[----:B------:R-:W-:Y:S01]  /*09a0*/  NOP ;  /* 0x0000000000007918 */ /* 0x000fe20000000000 */
[----:B--2---:R-:W-:-:S05]  /*09b0*/  IMAD.SHL.U32 R5, R2, 0x4, RZ ;  /* 0x0000000402057824 */ /* 0x004fca00078e00ff */
[----:B------:R-:W2:Y:S01]  /*09c0*/  LDS R7, [R5+UR11] ;  /* 0x0000000b05077984 */ /* 0x000ea20008000800 */
[----:B------:R-:W-:-:S05]  /*09d0*/  IADD3 R2, P1, PT, R5, UR8, RZ ;  /* 0x0000000805027c10 */ /* 0x000fca000ff3e0ff */
[----:B------:R-:W-:-:S05]  /*09e0*/  IMAD.X R3, RZ, RZ, UR9, P1 ;  /* 0x00000009ff037e24 */ /* 0x000fca00088e06ff */
[----:B--2---:R5:W2:Y:S01]  /*09f0*/  ATOMG.E.EXCH.STRONG.GPU PT, RZ, [R2], R7 ;  /* 0x0000000702ff73a8 */ /* 0x004aa200041ee100 */
[----:B------:R-:W-:-:S04]  /*0a00*/  DEPBAR {5,4,3,2,1,0} ;  /* 0x0000003f0000791a */ /* 0x000fc80000000000 */
[----:B------:R-:W3:Y:S02]  /*0a10*/  CCTL.E.C.LDCU.IV.DEEP [UR8] ;  /* 0x0000000008007540 */ /* 0x000ee40009c08000 */
[----:B---3--:R5:W-:Y:S01]  /*0a20*/  UTMACCTL.IV [UR8] ;  /* 0x00000000080079b9 */ /* 0x008be20008000000 */
[----:B------:R-:W-:Y:S01]  /*0a30*/  NOP ;  /* 0x0000000000007918 */ /* 0x000fe20000000000 */
.L_x_18:
[----:B------:R-:W-:Y:S05]  /*0a40*/  @P0 BRA `(.L_x_19) ;  /* 0x00000000000c0947 */ /* 0x000fea0003800000 */
[----:B------:R0:W-:Y:S01]  /*0a50*/  UTMACMDFLUSH ;  /* 0x00000000000079b7 */ /* 0x0001e20000000000 */
[----:B------:R-:W-:Y:S05]  /*0a60*/  @P0 BRA `(.L_x_19) ;  /* 0x0000000000040947 */ /* 0x000fea0003800000 */
[----:B------:R-:W-:-:S04]  /*0a70*/  DEPBAR.LE SB0, 0x0 ;  /* 0x000080000000791a */ /* 0x000fc80000000000 */
.L_x_19:
[----:B------:R-:W-:Y:S05]  /*0a80*/  WARPSYNC.ALL ;  /* 0x0000000000007948 */ /* 0x000fea0003800000 */
[----:B------:R-:W-:Y:S01]  /*0a90*/  NOP ;  /* 0x0000000000007918 */ /* 0x000fe20000000000 */
[----:B--2---:R-:W-:Y:S06]  /*0aa0*/  BAR.SYNC.DEFER_BLOCKING 0x0 ;  /* 0x0000000000007b1d */ /* 0x004fec0000010000 */
[----:B------:R-:W-:Y:S02]  /*0ab0*/  BSSY.RECONVERGENT B1, `(.L_x_20) ;  /* 0x000000b000017945 */ /* 0x000fe40003800200 */
[----:B------:R-:W-:Y:S06]  /*0ac0*/  BAR.SYNC.DEFER_BLOCKING 0x0 ;  /* 0x0000000000007b1d */ /* 0x000fec0000010000 */
[----:B------:R2:W-:Y:S01]  /*0ad0*/  @!P0 STS [R11], RZ ;  /* 0x000000ff0b008388 */ /* 0x0005e20000000800 */
[----:B------:R-:W-:Y:S01]  /*0ae0*/  NOP ;  /* 0x0000000000007918 */ /* 0x000fe20000000000 */
[----:B------:R-:W-:Y:S05]  /*0af0*/  @P3 BRA `(.L_x_21) ;  /* 0x0000000000183947 */ /* 0x000fea0003800000 */
[----:B---345:R-:W3:Y:S01]  /*0b00*/  LDS R2, [UR11+0x8] ;  /* 0x0000080bff027984 */ /* 0x038ee20008000800 */
[----:B------:R-:W4:Y:S01]  /*0b10*/  LDC.64 R6, c[0x0][0x388] ;  /* 0x0000e200ff067b82 */ /* 0x000f220000000a00 */
[----:B------:R-:W-:Y:S02]  /*0b20*/  IMAD.MOV.U32 R3, RZ, RZ, 0x70 ;  /* 0x00000070ff037424 */ /* 0x000fe400078e00ff */
[----:B----4-:R4:W-:Y:S03]  /*0b30*/  STS.64 [UR11], R6 ;  /* 0x00000006ff007988 */ /* 0x0109e60008000a0b */
[----:B---3--:R-:W-:-:S05]  /*0b40*/  LOP3.LUT R2, R2, 0x10, R3, 0xd8, !PT ;  /* 0x0000001002027812 */ /* 0x008fca00078ed803 */
[----:B------:R4:W-:Y:S02]  /*0b50*/  STS [UR11+0x8], R2 ;  /* 0x00000802ff007988 */ /* 0x0009e4000800080b */
.L_x_21:
[----:B-----5:R-:W-:Y:S05]  /*0b60*/  BSYNC.RECONVERGENT B1 ;  /* 0x0000000000017941 */ /* 0x020fea0003800200 */
.L_x_20:
[----:B------:R-:W-:Y:S04]  /*0b70*/  BSSY.RECONVERGENT B2, `(.L_x_22) ;  /* 0x000000f000027945 */ /* 0x000fe80003800200 */
[----:B------:R-:W-:Y:S04]  /*0b80*/  BSSY.RELIABLE B1, `(.L_x_23) ;  /* 0x000000c000017945 */ /* 0x000fe80003800100 */
[----:B------:R-:W-:Y:S05]  /*0b90*/  @P3 BRA `(.L_x_24) ;  /* 0x0000000000283947 */ /* 0x000fea0003800000 */
[----:B---34-:R-:W3:Y:S01]  /*0ba0*/  LDS R2, [UR11+0x34] ;  /* 0x0000340bff027984 */ /* 0x018ee20008000800 */
[----:B------:R-:W-:Y:S01]  /*0bb0*/  IMAD.MOV.U32 R3, RZ, RZ, 0x3f000000 ;  /* 0x3f000000ff037424 */ /* 0x000fe200078e00ff */
[----:B------:R-:W-:Y:S05]  /*0bc0*/  @P3 BREAK.RELIABLE B1 ;  /* 0x0000000000013942 */ /* 0x000fea0003800100 */
[----:B---3--:R-:W-:-:S05]  /*0bd0*/  LOP3.LUT R2, R2, 0xff000000, R3, 0xb8, !PT ;  /* 0xff00000002027812 */ /* 0x008fca00078eb803 */
[----:B------:R3:W-:Y:S01]  /*0be0*/  STS [UR11+0x34], R2 ;  /* 0x00003402ff007988 */ /* 0x0007e2000800080b */
[----:B------:R-:W-:Y:S05]  /*0bf0*/  @P3 BRA `(.L_x_25) ;  /* 0x0000000000183947 */ /* 0x000fea0003800000 */
[----:B---3--:R-:W3:Y:S01]  /*0c00*/  LDS R2, [UR11+0x38] ;  /* 0x0000380bff027984 */ /* 0x008ee20008000800 */
[----:B------:R-:W-:-:S05]  /*0c10*/  IMAD.MOV.U32 R3, RZ, RZ, 0xff ;  /* 0x000000ffff037424 */ /* 0x000fca00078e00ff */
[----:B---3--:R-:W-:-:S05]  /*0c20*/  LOP3.LUT R2, R2, 0xff, R3, 0xb8, !PT ;  /* 0x000000ff02027812 */ /* 0x008fca00078eb803 */
[----:B------:R5:W-:Y:S02]  /*0c30*/  STS [UR11+0x38], R2 ;  /* 0x00003802ff007988 */ /* 0x000be4000800080b */
.L_x_24:
[----:B------:R-:W-:Y:S05]  /*0c40*/  BSYNC.RELIABLE B1 ;  /* 0x0000000000017941 */ /* 0x000fea0003800100 */
.L_x_23:
[----:B------:R2:W-:Y:S02]  /*0c50*/  @!P3 STS [UR11+0x20], R12 ;  /* 0x0000200cff00b988 */ /* 0x0005e4000800080b */
.L_x_25:
[----:B------:R-:W-:Y:S05]  /*0c60*/  BSYNC.RECONVERGENT B2 ;  /* 0x0000000000027941 */ /* 0x000fea0003800200 */
.L_x_22:
[----:B------:R-:W-:Y:S05]  /*0c70*/  WARPSYNC.ALL ;  /* 0x0000000000007948 */ /* 0x000fea0003800000 */
[----:B------:R-:W-:Y:S01]  /*0c80*/  NOP ;  /* 0x0000000000007918 */ /* 0x000fe20000000000 */
[----:B------:R-:W2:Y:S01]  /*0c90*/  LDC R5, c[0x0][0x39c] ;  /* 0x0000e700ff057b82 */ /* 0x000ea20000000800 */
[----:B------:R-:W-:Y:S01]  /*0ca0*/  BSSY.RECONVERGENT B2, `(.L_x_26) ;  /* 0x0000010000027945 */ /* 0x000fe20003800200 */
[----:B--2---:R-:W-:-:S05]  /*0cb0*/  VIADD R5, R5, 0xffffffff ;  /* 0xffffffff05057836 */ /* 0x004fca0000000000 */
[----:B------:R2:W-:Y:S01]  /*0cc0*/  @!P3 STS [UR11+0x24], R5 ;  /* 0x00002405ff00b988 */ /* 0x0005e2000800080b */
[----:B------:R-:W-:Y:S05]  /*0cd0*/  @P3 BRA `(.L_x_27) ;  /* 0x0000000000303947 */ /* 0x000fea0003800000 */
[----:B------:R-:W2:Y:S01]  /*0ce0*/  LDS R3, [UR11+0x34] ;  /* 0x0000340bff037984 */ /* 0x000ea20008000800 */
[----:B----4-:R-:W4:Y:S03]  /*0cf0*/  LDC.64 R6, c[0x0][0x3b0] ;  /* 0x0000ec00ff067b82 */ /* 0x010f260000000a00 */
[----:B---3-5:R-:W3:Y:S01]  /*0d00*/  LDS R2, [UR11+0x1c] ;  /* 0x00001c0bff027984 */ /* 0x028ee20008000800 */
        /* <DEDUP_REMOVED lines=9> */
.L_x_27:
[----:B------:R-:W-:Y:S05]  /*0da0*/  BSYNC.RECONVERGENT B2 ;  /* 0x0000000000027941 */ /* 0x000fea0003800200 */
.L_x_26:
[----:B------:R-:W-:Y:S04]  /*0db0*/  BSSY.RECONVERGENT B3, `(.L_x_28) ;  /* 0x000001a000037945 */ /* 0x000fe80003800200 */
[----:B------:R-:W-:Y:S04]  /*0dc0*/  BSSY.RELIABLE B2, `(.L_x_29) ;  /* 0x0000015000027945 */ /* 0x000fe80003800100 */
[----:B------:R-:W-:Y:S05]  /*0dd0*/  @P3 BRA `(.L_x_30) ;  /* 0x0000000000203947 */ /* 0x000fea0003800000 */
[----:B---345:R-:W3:Y:S02]  /*0de0*/  LDS R2, [UR11+0x34] ;  /* 0x0000340bff027984 */ /* 0x038ee40008000800 */
[----:B---3--:R-:W-:-:S05]  /*0df0*/  LOP3.LUT R2, R2, 0x38, RZ, 0xb8, !PT ;  /* 0x0000003802027812 */ /* 0x008fca00078eb8ff */
[----:B------:R3:W-:Y:S01]  /*0e00*/  STS [UR11+0x34], R2 ;  /* 0x00003402ff007988 */ /* 0x0007e2000800080b */
[----:B------:R-:W-:Y:S05]  /*0e10*/  @P3 BRA `(.L_x_31) ;  /* 0x0000000000203947 */ /* 0x000fea0003800000 */
[----:B---3--:R-:W3:Y:S01]  /*0e20*/  LDS R2, [UR11+0x8] ;  /* 0x0000080bff027984 */ /* 0x008ee20008000800 */
[----:B------:R-:W-:-:S05]  /*0e30*/  IMAD.MOV.U32 R3, RZ, RZ, 0x780 ;  /* 0x00000780ff037424 */ /* 0x000fca00078e00ff */
[----:B---3--:R-:W-:-:S05]  /*0e40*/  LOP3.LUT R2, R2, 0x500, R3, 0xd8, !PT ;  /* 0x0000050002027812 */ /* 0x008fca00078ed803 */
[----:B------:R3:W-:Y:S02]  /*0e50*/  STS [UR11+0x8], R2 ;  /* 0x00000802ff007988 */ /* 0x0007e4000800080b */
.L_x_30:
[----:B------:R-:W-:Y:S05]  /*0e60*/  @P3 BRA `(.L_x_32) ;  /* 0x0000000000283947 */ /* 0x000fea0003800000 */
[----:B---345:R-:W3:Y:S02]  /*0e70*/  LDS R2, [UR11+0x8] ;  /* 0x0000080bff027984 */ /* 0x038ee40008000800 */
[----:B---3--:R-:W-:-:S05]  /*0e80*/  LOP3.LUT R2, R2, 0x1800, RZ, 0xb8, !PT ;  /* 0x0000180002027812 */ /* 0x008fca00078eb8ff */
[----:B------:R4:W-:Y:S02]  /*0e90*/  STS [UR11+0x8], R2 ;  /* 0x00000802ff007988 */ /* 0x0009e4000800080b */
.L_x_31:
[----:B------:R-:W-:Y:S05]  /*0ea0*/  @P3 BREAK.RELIABLE B2 ;  /* 0x0000000000023942 */ /* 0x000fea0003800100 */
[----:B------:R-:W-:Y:S05]  /*0eb0*/  @P3 BRA `(.L_x_33) ;  /* 0x0000000000243947 */ /* 0x000fea0003800000 */
[----:B---34-:R-:W3:Y:S01]  /*0ec0*/  LDS R2, [UR11+0x8] ;  /* 0x0000080bff027984 */ /* 0x018ee20008000800 */
[----:B------:R-:W-:-:S05]  /*0ed0*/  IMAD.MOV.U32 R3, RZ, RZ, 0x6000 ;  /* 0x00006000ff037424 */ /* 0x000fca00078e00ff */
[----:B---3--:R-:W-:-:S04]  /*0ee0*/  LOP3.LUT R2, R2, 0x6000, R3, 0xd8, !PT ;  /* 0x0000600002027812 */ /* 0x008fc800078ed803 */
[----:B------:R-:W-:-:S05]  /*0ef0*/  LOP3.LUT R2, R2, 0x400000, RZ, 0xb8, !PT ;  /* 0x0040000002027812 */ /* 0x000fca00078eb8ff */
[----:B------:R3:W-:Y:S02]  /*0f00*/  STS [UR11+0x8], R2 ;  /* 0x00000802ff007988 */ /* 0x0007e4000800080b */
.L_x_32:
[----:B------:R-:W-:Y:S05]  /*0f10*/  BSYNC.RELIABLE B2 ;  /* 0x0000000000027941 */ /* 0x000fea0003800100 */
.L_x_29:
[----:B---345:R-:W3:Y:S02]  /*0f20*/  @!P3 LDS R2, [UR11+0x8] ;  /* 0x0000080bff02b984 */ /* 0x038ee40008000800 */
[----:B---3--:R-:W-:-:S05]  /*0f30*/  @!P3 LOP3.LUT R2, R2, 0x8000, RZ, 0xb8, !PT ;  /* 0x000080000202b812 */ /* 0x008fca00078eb8ff */
[----:B------:R5:W-:Y:S02]  /*0f40*/  @!P3 STS [UR11+0x8], R2 ;  /* 0x00000802ff00b988 */ /* 0x000be4000800080b */
.L_x_33:
[----:B------:R-:W-:Y:S05]  /*0f50*/  BSYNC.RECONVERGENT B3 ;  /* 0x0000000000037941 */ /* 0x000fea0003800200 */
.L_x_28:
[----:B------:R-:W-:Y:S05]  /*0f60*/  WARPSYNC.ALL ;  /* 0x0000000000007948 */ /* 0x000fea0003800000 */
[----:B------:R-:W-:Y:S01]  /*0f70*/  NOP ;  /* 0x0000000000007918 */ /* 0x000fe20000000000 */
[----:B------:R-:W-:-:S04]  /*0f80*/  UIADD3 UR5, UPT, UPT, UR4, 0x80, URZ ;  /* 0x0000008004057890 */ /* 0x000fc8000fffe0ff */
[----:B------:R-:W-:-:S04]  /*0f90*/  UIADD3 UR32, UP0, UPT, UR5, UR12, URZ ;  /* 0x0000000c05207290 */ /* 0x000fc8000ff1e0ff */
[----:B------:R-:W-:Y:S01]  /*0fa0*/  ULEA.HI.X.SX32 UR33, UR5, UR13, 0x1, UP0 ;  /* 0x0000000d05217291 */ /* 0x000fe200080f0eff */
[----:B------:R-:W-:Y:S11]  /*0fb0*/  @P0 BRA `(.L_x_34) ;  /* 0x0000000000300947 */ /* 0x000ff60003800000 */
[----:B---345:R-:W3:Y:S01]  /*0fc0*/  S2R R2, SR_LANEID ;  /* 0x0000000000027919 */ /* 0x038ee20000000000 */
[----:B------:R-:W-:Y:S05]  /*0fd0*/  WARPSYNC.ALL ;  /* 0x0000000000007948 */ /* 0x000fea0003800000 */
[----:B------:R-:W-:Y:S01]  /*0fe0*/  NOP ;  /* 0x0000000000007918 */ /* 0x000fe20000000000 */
[----:B---3--:R-:W-:-:S05]  /*0ff0*/  IMAD.SHL.U32 R6, R2, 0x4, RZ ;  /* 0x0000000402067824 */ /* 0x008fca00078e00ff */
[----:B------:R-:W3:Y:S01]  /*1000*/  LDS R7, [R6+UR11] ;  /* 0x0000000b06077984 */ /* 0x000ee20008000800 */
[----:B------:R-:W-:-:S05]  /*1010*/  IADD3 R2, P1, PT, R6, UR32, RZ ;  /* 0x0000002006027c10 */ /* 0x000fca000ff3e0ff */
[----:B------:R-:W-:-:S05]  /*1020*/  IMAD.X R3, RZ, RZ, UR33, P1 ;  /* 0x00000021ff037e24 */ /* 0x000fca00088e06ff */
[----:B---3--:R3:W4:Y:S01]  /*1030*/  ATOMG.E.EXCH.STRONG.GPU PT, RZ, [R2], R7 ;  /* 0x0000000702ff73a8 */ /* 0x00872200041ee100 */
[----:B------:R-:W-:-:S04]  /*1040*/  DEPBAR {5,4,3,2,1,0} ;  /* 0x0000003f0000791a */ /* 0x000fc80000000000 */
[----:B------:R-:W5:Y:S02]  /*1050*/  CCTL.E.C.LDCU.IV.DEEP [UR32] ;  /* 0x0000000020007540 */ /* 0x000f640009c08000 */
[----:B-----5:R3:W-:Y:S01]  /*1060*/  UTMACCTL.IV [UR32] ;  /* 0x00000000200079b9 */ /* 0x0207e20008000000 */
[----:B------:R-:W-:Y:S01]  /*1070*/  NOP ;  /* 0x0000000000007918 */ /* 0x000fe20000000000 */
.L_x_34:
[----:B------:R-:W-:Y:S05]  /*1080*/  @P0 BRA `(.L_x_35) ;  /* 0x00000000000c0947 */ /* 0x000fea0003800000 */
[----:B------:R0:W-:Y:S01]  /*1090*/  UTMACMDFLUSH ;  /* 0x00000000000079b7 */ /* 0x0001e20000000000 */
[----:B------:R-:W-:Y:S05]  /*10a0*/  @P0 BRA `(.L_x_35) ;  /* 0x0000000000040947 */ /* 0x000fea0003800000 */
[----:B------:R-:W-:-:S04]  /*10b0*/  DEPBAR.LE SB0, 0x0 ;  /* 0x000080000000791a */ /* 0x000fc80000000000 */
.L_x_35:
[----:B------:R-:W-:Y:S05]  /*10c0*/  WARPSYNC.ALL ;  /* 0x0000000000007948 */ /* 0x000fea0003800000 */
[----:B------:R-:W-:Y:S01]  /*10d0*/  NOP ;  /* 0x0000000000007918 */ /* 0x000fe20000000000 */
[----:B----4-:R-:W-:Y:S06]  /*10e0*/  BAR.SYNC.DEFER_BLOCKING 0x0 ;  /* 0x0000000000007b1d */ /* 0x010fec0000010000 */
[----:B------:R-:W-:Y:S02]  /*10f0*/  BSSY.RECONVERGENT B3, `(.L_x_36) ;  /* 0x000000b000037945 */ /* 0x000fe40003800200 */
[----:B------:R-:W-:Y:S06]  /*1100*/  BAR.SYNC.DEFER_BLOCKING 0x0 ;  /* 0x0000000000007b1d */ /* 0x000fec0000010000 */
[----:B------:R4:W-:Y:S01]  /*1110*/  @!P0 STS [R11], RZ ;  /* 0x000000ff0b008388 */ /* 0x0009e20000000800 */
[----:B------:R-:W-:Y:S01]  /*1120*/  NOP ;  /* 0x0000000000007918 */ /* 0x000fe20000000000 */
[----:B------:R-:W-:Y:S05]  /*1130*/  @P3 BRA `(.L_x_37) ;  /* 0x0000000000183947 */ /* 0x000fea0003800000 */
[----:B---3-5:R-:W3:Y:S01]  /*1140*/  LDS R2, [UR11+0x8] ;  /* 0x0000080bff027984 */ /* 0x028ee20008000800 */
[----:B------:R-:W5:Y:S01]  /*1150*/  LDC.64 R6, c[0x0][0x390] ;  /* 0x0000e400ff067b82 */ /* 0x000f620000000a00 */
[----:B------:R-:W-:Y:S02]  /*1160*/  IMAD.MOV.U32 R3, RZ, RZ, 0x70 ;  /* 0x00000070ff037424 */ /* 0x000fe400078e00ff */
[----:B-----5:R5:W-:Y:S03]  /*1170*/  STS.64 [UR11], R6 ;  /* 0x00000006ff007988 */ /* 0x020be60008000a0b */
[----:B---3--:R-:W-:-:S05]  /*1180*/  LOP3.LUT R2, R2, 0x10, R3, 0xd8, !PT ;  /* 0x0000001002027812 */ /* 0x008fca00078ed803 */
[----:B------:R5:W-:Y:S02]  /*1190*/  STS [UR11+0x8], R2 ;  /* 0x00000802ff007988 */ /* 0x000be4000800080b */
.L_x_37:
[----:B---3--:R-:W-:Y:S05]  /*11a0*/  BSYNC.RECONVERGENT B3 ;  /* 0x0000000000037941 */ /* 0x008fea0003800200 */
.L_x_36:
[----:B------:R-:W-:Y:S04]  /*11b0*/  BSSY.RECONVERGENT B4, `(.L_x_38) ;  /* 0x0000011000047945 */ /* 0x000fe80003800200 */
[----:B------:R-:W-:Y:S04]  /*11c0*/  BSSY.RELIABLE B3, `(.L_x_39) ;  /* 0x000000e000037945 */ /* 0x000fe80003800100 */
[----:B------:R-:W-:Y:S05]  /*11d0*/  @P3 BRA `(.L_x_40) ;  /* 0x0000000000243947 */ /* 0x000fea0003800000 */
[----:B-----5:R-:W3:Y:S01]  /*11e0*/  LDS R2, [UR11+0x34] ;  /* 0x0000340bff027984 */ /* 0x020ee20008000800 */
[----:B------:R-:W-:-:S05]  /*11f0*/  IMAD.MOV.U32 R3, RZ, RZ, 0x3f000000 ;  /* 0x3f000000ff037424 */ /* 0x000fca00078e00ff */
[----:B---3--:R-:W-:-:S05]  /*1200*/  LOP3.LUT R2, R2, 0xff000000, R3, 0xb8, !PT ;  /* 0xff00000002027812 */ /* 0x008fca00078eb803 */
[----:B------:R3:W-:Y:S01]  /*1210*/  STS [UR11+0x34], R2 ;  /* 0x00003402ff007988 */ /* 0x0007e2000800080b */
[----:B------:R-:W-:Y:S05]  /*1220*/  @P3 BRA `(.L_x_41) ;  /* 0x00000000001c3947 */ /* 0x000fea0003800000 */
[----:B---3--:R-:W3:Y:S01]  /*1230*/  LDS R2, [UR11+0x38] ;  /* 0x0000380bff027984 */ /* 0x008ee20008000800 */
[----:B------:R-:W-:-:S05]  /*1240*/  IMAD.MOV.U32 R3, RZ, RZ, 0x3f ;  /* 0x0000003fff037424 */ /* 0x000fca00078e00ff */
[----:B---3--:R-:W-:-:S05]  /*1250*/  LOP3.LUT R2, R2, 0xff, R3, 0xb8, !PT ;  /* 0x000000ff02027812 */ /* 0x008fca00078eb803 */
[----:B------:R3:W-:Y:S02]  /*1260*/  STS [UR11+0x38], R2 ;  /* 0x00003802ff007988 */ /* 0x0007e4000800080b */
.L_x_40:
[----:B------:R-:W-:Y:S05]  /*1270*/  @P3 BREAK.RELIABLE B3 ;  /* 0x0000000000033942 */ /* 0x000fea0003800100 */
[----:B------:R-:W-:Y:S05]  /*1280*/  @P3 BRA `(.L_x_42) ;  /* 0x00000000000c3947 */ /* 0x000fea0003800000 */
[----:B------:R2:W-:Y:S02]  /*1290*/  STS [UR11+0x20], R5 ;  /* 0x00002005ff007988 */ /* 0x0005e4000800080b */
.L_x_41:
[----:B------:R-:W-:Y:S05]  /*12a0*/  BSYNC.RELIABLE B3 ;  /* 0x0000000000037941 */ /* 0x000fea0003800100 */
.L_x_39:
[----:B------:R2:W-:Y:S02]  /*12b0*/  @!P3 STS [UR11+0x24], R4 ;  /* 0x00002404ff00b988 */ /* 0x0005e4000800080b */
.L_x_42:
[----:B------:R-:W-:Y:S05]  /*12c0*/  BSYNC.RECONVERGENT B4 ;  /* 0x0000000000047941 */ /* 0x000fea0003800200 */
.L_x_38:
[----:B------:R-:W-:Y:S05]  /*12d0*/  WARPSYNC.ALL ;  /* 0x0000000000007948 */ /* 0x000fea0003800000 */
[----:B------:R-:W-:Y:S01]  /*12e0*/  NOP ;  /* 0x0000000000007918 */ /* 0x000fe20000000000 */
[----:B------:R-:W-:Y:S04]  /*12f0*/  BSSY.RECONVERGENT B4, `(.L_x_43) ;  /* 0x000000e000047945 */ /* 0x000fe80003800200 */
[----:B------:R-:W-:Y:S05]  /*1300*/  @P3 BRA `(.L_x_44) ;  /* 0x0000000000303947 */ /* 0x000fea0003800000 */
[----:B------:R-:W2:Y:S02]  /*1310*/  LDS R3, [UR11+0x34] ;  /* 0x0000340bff037984 */ /* 0x000ea40008000800 */
[----:B--2---:R-:W2:Y:S02]  /*1320*/  LDC.64 R4, c[0x0][0x3b8] ;  /* 0x0000ee00ff047b82 */ /* 0x004ea40000000a00 */
[----:B---3-5:R-:W3:Y:S01]  /*1330*/  LDS R2, [UR11+0x1c] ;  /* 0x00001c0bff027984 */ /* 0x028ee20008000800 */
[C---:B--2---:R-:W-:Y:S01]  /*1340*/  SHF.L.U64.HI R5, R4.reuse, 0x1, R5 ;  /* 0x0000000104057819 */ /* 0x044fe20000010205 */
[----:B------:R-:W-:-:S03]  /*1350*/  IMAD.SHL.U32 R4, R4, 0x2, RZ ;  /* 0x0000000204047824 */ /* 0x000fc600078e00ff */
[--C-:B------:R-:W-:Y:S02]  /*1360*/  SHF.R.U32.HI R7, RZ, 0x4, R5.reuse ;  /* 0x00000004ff077819 */ /* 0x100fe40000011605 */
[----:B------:R-:W-:-:S05]  /*1370*/  SHF.R.U64 R4, R4, 0x4, R5 ;  /* 0x0000000404047819 */ /* 0x000fca0000001205 */
[----:B------:R2:W-:Y:S01]  /*1380*/  STS [UR11+0xc], R4 ;  /* 0x00000c04ff007988 */ /* 0x0005e2000800080b */
[----:B------:R-:W-:Y:S02]  /*1390*/  LOP3.LUT R3, R3, 0x7, RZ, 0xb8, !PT ;  /* 0x0000000703037812 */ /* 0x000fe400078eb8ff */
[----:B---3--:R-:W-:-:S03]  /*13a0*/  LOP3.LUT R2, R2, 0xf, R7, 0xb8, !PT ;  /* 0x0000000f02027812 */ /* 0x008fc600078eb807 */
[----:B------:R2:W-:Y:S04]  /*13b0*/  STS [UR11+0x34], R3 ;  /* 0x00003403ff007988 */ /* 0x0005e8000800080b */
[----:B------:R2:W-:Y:S02]  /*13c0*/  STS [UR11+0x1c], R2 ;  /* 0x00001c02ff007988 */ /* 0x0005e4000800080b */
.L_x_44:
[----:B------:R-:W-:Y:S05]  /*13d0*/  BSYNC.RECONVERGENT B4 ;  /* 0x0000000000047941 */ /* 0x000fea0003800200 */
.L_x_43:
[----:B------:R-:W-:Y:S04]  /*13e0*/  BSSY.RECONVERGENT B5, `(.L_x_45) ;  /* 0x000001a000057945 */ /* 0x000fe80003800200 */
[----:B------:R-:W-:Y:S04]  /*13f0*/  BSSY.RELIABLE B4, `(.L_x_46) ;  /* 0x0000015000047945 */ /* 0x000fe80003800100 */
[----:B------:R-:W-:Y:S05]  /*1400*/  @P3 BRA `(.L_x_47) ;  /* 0x0000000000203947 */ /* 0x000fea0003800000 */
[----:B--23-5:R-:W2:Y:S02]  /*1410*/  LDS R2, [UR11+0x34] ;  /* 0x0000340bff027984 */ /* 0x02cea40008000800 */
[----:B--2---:R-:W-:-:S05]  /*1420*/  LOP3.LUT R2, R2, 0x38, RZ, 0xb8, !PT ;  /* 0x0000003802027812 */ /* 0x004fca00078eb8ff */
[----:B------:R2:W-:Y:S01]  /*1430*/  STS [UR11+0x34], R2 ;  /* 0x00003402ff007988 */ /* 0x0005e2000800080b */
[----:B------:R-:W-:Y:S05]  /*1440*/  @P3 BRA `(.L_x_48) ;  /* 0x0000000000203947 */ /* 0x000fea0003800000 */
[----:B--2---:R-:W2:Y:S01]  /*1450*/  LDS R2, [UR11+0x8] ;  /* 0x0000080bff027984 */ /* 0x004ea20008000800 */
[----:B------:R-:W-:-:S05]  /*1460*/  IMAD.MOV.U32 R3, RZ, RZ, 0x780 ;  /* 0x00000780ff037424 */ /* 0x000fca00078e00ff */
[----:B--2---:R-:W-:-:S05]  /*1470*/  LOP3.LUT R2, R2, 0x500, R3, 0xd8, !PT ;  /* 0x0000050002027812 */ /* 0x004fca00078ed803 */
[----:B------:R2:W-:Y:S02]  /*1480*/  STS [UR11+0x8], R2 ;  /* 0x00000802ff007988 */ /* 0x0005e4000800080b */
.L_x_47:
[----:B------:R-:W-:Y:S05]  /*1490*/  @P3 BRA `(.L_x_49) ;  /* 0x0000000000283947 */ /* 0x000fea0003800000 */
[----:B--23-5:R-:W2:Y:S02]  /*14a0*/  LDS R2, [UR11+0x8] ;  /* 0x0000080bff027984 */ /* 0x02cea40008000800 */
[----:B--2---:R-:W-:-:S05]  /*14b0*/  LOP3.LUT R2, R2, 0x1800, RZ, 0xb8, !PT ;  /* 0x0000180002027812 */ /* 0x004fca00078eb8ff */
[----:B------:R3:W-:Y:S02]  /*14c0*/  STS [UR11+0x8], R2 ;  /* 0x00000802ff007988 */ /* 0x0007e4000800080b */
.L_x_48:
[----:B------:R-:W-:Y:S05]  /*14d0*/  @P3 BREAK.RELIABLE B4 ;  /* 0x0000000000043942 */ /* 0x000fea0003800100 */
[----:B------:R-:W-:Y:S05]  /*14e0*/  @P3 BRA `(.L_x_50) ;  /* 0x0000000000243947 */ /* 0x000fea0003800000 */
[----:B--23--:R-:W2:Y:S01]  /*14f0*/  LDS R2, [UR11+0x8] ;  /* 0x0000080bff027984 */ /* 0x00cea20008000800 */
[----:B------:R-:W-:-:S05]  /*1500*/  IMAD.MOV.U32 R3, RZ, RZ, 0x6000 ;  /* 0x00006000ff037424 */ /* 0x000fca00078e00ff */
[----:B--2---:R-:W-:-:S04]  /*1510*/  LOP3.LUT R2, R2, 0x6000, R3, 0xd8, !PT ;  /* 0x0000600002027812 */ /* 0x004fc800078ed803 */
[----:B------:R-:W-:-:S05]  /*1520*/  LOP3.LUT R2, R2, 0x400000, RZ, 0xb8, !PT ;  /* 0x0040000002027812 */ /* 0x000fca00078eb8ff */
[----:B------:R2:W-:Y:S02]  /*1530*/  STS [UR11+0x8], R2 ;  /* 0x00000802ff007988 */ /* 0x0005e4000800080b */
.L_x_49:
[----:B------:R-:W-:Y:S05]  /*1540*/  BSYNC.RELIABLE B4 ;  /* 0x0000000000047941 */ /* 0x000fea0003800100 */
.L_x_46:
[----:B--23-5:R-:W2:Y:S02]  /*1550*/  @!P3 LDS R2, [UR11+0x8] ;  /* 0x0000080bff02b984 */ /* 0x02cea40008000800 */
[----:B--2---:R-:W-:-:S05]  /*1560*/  @!P3 LOP3.LUT R2, R2, 0x8000, RZ, 0xb8, !PT ;  /* 0x000080000202b812 */ /* 0x004fca00078eb8ff */
[----:B------:R5:W-:Y:S02]  /*1570*/  @!P3 STS [UR11+0x8], R2 ;  /* 0x00000802ff00b988 */ /* 0x000be4000800080b */
.L_x_50:
[----:B------:R-:W-:Y:S05]  /*1580*/  BSYNC.RECONVERGENT B5 ;  /* 0x0000000000057941 */ /* 0x000fea0003800200 */
.L_x_45:
[----:B------:R-:W-:Y:S05]  /*1590*/  WARPSYNC.ALL ;  /* 0x0000000000007948 */ /* 0x000fea0003800000 */
[----:B------:R-:W-:Y:S01]  /*15a0*/  NOP ;  /* 0x0000000000007918 */ /* 0x000fe20000000000 */
[----:B------:R-:W-:-:S04]  /*15b0*/  UIADD3 UR4, UPT, UPT, UR4, 0x100, URZ ;  /* 0x0000010004047890 */ /* 0x000fc8000fffe0ff */
[----:B------:R-:W-:-:S04]  /*15c0*/  UIADD3 UR12, UP0, UPT, UR4, UR12, URZ ;  /* 0x0000000c040c7290 */ /* 0x000fc8000ff1e0ff */
[----:B------:R-:W-:Y:S01]  /*15d0*/  ULEA.HI.X.SX32 UR13, UR4, UR13, 0x1, UP0 ;  /* 0x0000000d040d7291 */ /* 0x000fe200080f0eff */
[----:B------:R-:W-:Y:S11]  /*15e0*/  @P0 BRA `(.L_x_51) ;  /* 0x0000000000300947 */ /* 0x000ff60003800000 */
[----:B--23-5:R-:W2:Y:S01]  /*15f0*/  S2R R2, SR_LANEID ;  /* 0x0000000000027919 */ /* 0x02cea20000000000 */
[----:B------:R-:W-:Y:S05]  /*1600*/  WARPSYNC.ALL ;  /* 0x0000000000007948 */ /* 0x000fea0003800000 */
[----:B------:R-:W-:Y:S01]  /*1610*/  NOP ;  /* 0x0000000000007918 */ /* 0x000fe20000000000 */
[----:B--2---:R-:W-:-:S05]  /*1620*/  IMAD.SHL.U32 R4, R2, 0x4, RZ ;  /* 0x0000000402047824 */ /* 0x004fca00078e00ff */
[----:B------:R-:W2:Y:S01]  /*1630*/  LDS R5, [R4+UR11] ;  /* 0x0000000b04057984 */ /* 0x000ea20008000800 */
[----:B------:R-:W-:-:S05]  /*1640*/  IADD3 R2, P1, PT, R4, UR12, RZ ;  /* 0x0000000c04027c10 */ /* 0x000fca000ff3e0ff */
[----:B------:R-:W-:-:S05]  /*1650*/  IMAD.X R3, RZ, RZ, UR13, P1 ;  /* 0x0000000dff037e24 */ /* 0x000fca00088e06ff */
[----:B--2---:R2:W3:Y:S01]  /*1660*/  ATOMG.E.EXCH.STRONG.GPU PT, RZ, [R2], R5 ;  /* 0x0000000502ff73a8 */ /* 0x0044e200041ee100 */
[----:B------:R-:W-:-:S04]  /*1670*/  DEPBAR {5,4,3,2,1,0} ;  /* 0x0000003f0000791a */ /* 0x000fc80000000000 */
[----:B------:R-:W5:Y:S02]  /*1680*/  CCTL.E.C.LDCU.IV.DEEP [UR12] ;  /* 0x000000000c007540 */ /* 0x000f640009c08000 */
[----:B-----5:R2:W-:Y:S01]  /*1690*/  UTMACCTL.IV [UR12] ;  /* 0x000000000c0079b9 */ /* 0x0205e20008000000 */
[----:B------:R-:W-:Y:S01]  /*16a0*/  NOP ;  /* 0x0000000000007918 */ /* 0x000fe20000000000 */
.L_x_51:
[----:B------:R-:W-:Y:S05]  /*16b0*/  @P0 BRA `(.L_x_52) ;  /* 0x00000000000c0947 */ /* 0x000fea0003800000 */
[----:B------:R0:W-:Y:S01]  /*16c0*/  UTMACMDFLUSH ;  /* 0x00000000000079b7 */ /* 0x0001e20000000000 */
[----:B------:R-:W-:Y:S05]  /*16d0*/  @P0 BRA `(.L_x_52) ;  /* 0x0000000000040947 */ /* 0x000fea0003800000 */
[----:B------:R-:W-:-:S04]  /*16e0*/  DEPBAR.LE SB0, 0x0 ;  /* 0x000080000000791a */ /* 0x000fc80000000000 */
.L_x_52:
[----:B------:R-:W-:Y:S05]  /*16f0*/  WARPSYNC.ALL ;  /* 0x0000000000007948 */ /* 0x000fea0003800000 */
[----:B------:R-:W-:Y:S01]  /*1700*/  NOP ;  /* 0x0000000000007918 */ /* 0x000fe20000000000 */
[----:B---3--:R-:W-:Y:S01]  /*1710*/  BAR.SYNC.DEFER_BLOCKING 0x0 ;  /* 0x0000000000007b1d */ /* 0x008fe20000010000 */
[----:B--2--5:R-:W-:Y:S01]  /*1720*/  SHF.R.U32.HI R2, RZ, 0x5, R0 ;  /* 0x00000005ff027819 */ /* 0x024fe20000011600 */
[----:B------:R-:W-:-:S03]  /*1730*/  USHF.L.U32 UR7, UR7, 0x8, URZ ;  /* 0x0000000807077899 */ /* 0x000fc600080006ff */
[----:B------:R-:W-:Y:S01]  /*1740*/  R2UR UR14, R2 ;  /* 0x00000000020e72ca */ /* 0x000fe200000e0000 */
[----:B------:R-:W-:Y:S01]  /*1750*/  VOTEU.ALL UP0, P3 ;  /* 0x0000000000ff7886 */ /* 0x000fe20001800000 */
[----:B------:R-:W-:Y:S01]  /*1760*/  UMOV UR4, 0x1 ;  /* 0x0000000100047882 */ /* 0x000fe20000000000 */
[----:B------:R-:W-:Y:S01]  /*1770*/  VOTEU.ALL UP1, P3 ;  /* 0x0000000000ff7886 */ /* 0x000fe20001820000 */
[----:B------:R-:W-:Y:S02]  /*1780*/  BSSY.RECONVERGENT B5, `(.L_x_53) ;  /* 0x0000018000057945 */ /* 0x000fe40003800200 */
[----:B------:R-:W-:-:S04]  /*1790*/  @!UP0 UIADD3 UR16, UPT, UPT, -UR4, 0x100000, URZ ;  /* 0x0010000004108890 */ /* 0x000fc8000fffe1ff */
[----:B------:R-:W-:Y:S02]  /*17a0*/  @!UP0 USHF.L.U32 UR17, UR16, 0xb, URZ ;  /* 0x0000000b10118899 */ /* 0x000fe400080006ff */
[----:B------:R-:W-:Y:S02]  /*17b0*/  @!UP0 USHF.L.U32 UR16, UR16, 0x1, URZ ;  /* 0x0000000110108899 */ /* 0x000fe400080006ff */
[----:B------:R-:W-:-:S04]  /*17c0*/  @!UP0 UIADD3 UR4, UPT, UPT, -UR4, 0x100000, URZ ;  /* 0x0010000004048890 */ /* 0x000fc8000fffe1ff */
[----:B------:R-:W-:Y:S02]  /*17d0*/  @!UP0 USHF.L.U32 UR5, UR4, 0xb, URZ ;  /* 0x0000000b04058899 */ /* 0x000fe400080006ff */
[----:B------:R-:W-:Y:S01]  /*17e0*/  @!UP0 USHF.L.U32 UR4, UR4, 0x1, URZ ;  /* 0x0000000104048899 */ /* 0x000fe200080006ff */
[----:B------:R-:W-:Y:S01]  /*17f0*/  VOTEU.ALL UP0, P3 ;  /* 0x0000000000ff7886 */ /* 0x000fe20001800000 */
[----:B------:R-:W2:Y:S04]  /*1800*/  FENCE.VIEW.ASYNC.S ;  /* 0x00000000000073c6 */ /* 0x000ea80000000000 */
[----:B--2---:R2:W3:Y:S06]  /*1810*/  @!UP0 SYNCS.EXCH.64 URZ, [UR11+0x3c000], UR16 ;  /* 0x03c000100bff85b2 */ /* 0x0044ec0008000100 */
[----:B------:R2:W3:Y:S02]  /*1820*/  @!UP1 SYNCS.EXCH.64 URZ, [UR11+0x3c020], UR4 ;  /* 0x03c020040bff95b2 */ /* 0x0004e40008000100 */
[----:B---3--:R-:W-:Y:S06]  /*1830*/  BAR.SYNC.DEFER_BLOCKING 0x0 ;  /* 0x0000000000007b1d */ /* 0x008fec0000010000 */
[----:B------:R-:W-:Y:S05]  /*1840*/  @P3 BRA `(.L_x_54) ;  /* 0x00000000002c3947 */ /* 0x000fea0003800000 */
[----:B--2---:R-:W-:Y:S02]  /*1850*/  UMOV UR4, 0x1 ;  /* 0x0000000100047882 */ /* 0x004fe40000000000 */
[----:B------:R-:W-:-:S04]  /*1860*/  UIADD3 UR16, UPT, UPT, -UR4, 0x100000, URZ ;  /* 0x0010000004107890 */ /* 0x000fc8000fffe1ff */
[----:B------:R-:W-:Y:S02]  /*1870*/  USHF.L.U32 UR17, UR16, 0xb, URZ ;  /* 0x0000000b10117899 */ /* 0x000fe400080006ff */
[----:B------:R-:W-:Y:S02]  /*1880*/  USHF.L.U32 UR16, UR16, 0x1, URZ ;  /* 0x0000000110107899 */ /* 0x000fe400080006ff */
[----:B------:R-:W-:-:S04]  /*1890*/  UIADD3 UR4, UPT, UPT, -UR4, 0x100000, URZ ;  /* 0x0010000004047890 */ /* 0x000fc8000fffe1ff */
[----:B------:R-:W-:Y:S02]  /*18a0*/  USHF.L.U32 UR5, UR4, 0xb, URZ ;  /* 0x0000000b04057899 */ /* 0x000fe400080006ff */
[----:B------:R-:W-:Y:S01]  /*18b0*/  USHF.L.U32 UR4, UR4, 0x1, URZ ;  /* 0x0000000104047899 */ /* 0x000fe200080006ff */
[----:B------:R-:W2:Y:S03]  /*18c0*/  FENCE.VIEW.ASYNC.S ;  /* 0x00000000000073c6 */ /* 0x000ea60000000000 */
[----:B--2---:R3:W5:Y:S08]  /*18d0*/  SYNCS.EXCH.64 URZ, [UR11+0x3c008], UR16 ;  /* 0x03c008100bff75b2 */ /* 0x0047700008000100 */
[----:B------:R3:W2:Y:S02]  /*18e0*/  SYNCS.EXCH.64 URZ, [UR11+0x3c028], UR4 ;  /* 0x03c028040bff75b2 */ /* 0x0006a40008000100 */
[----:B---3--:R-:W-:Y:S01]  /*18f0*/  NOP ;  /* 0x0000000000007918 */ /* 0x008fe20000000000 */
.L_x_54:
[----:B--2---:R-:W-:Y:S05]  /*1900*/  BSYNC.RECONVERGENT B5 ;  /* 0x0000000000057941 */ /* 0x004fea0003800200 */
.L_x_53:
[----:B-----5:R-:W-:Y:S01]  /*1910*/  BAR.SYNC.DEFER_BLOCKING 0x0 ;  /* 0x0000000000007b1d */ /* 0x020fe20000010000 */
[----:B------:R-:W-:Y:S01]  /*1920*/  UIADD3 UR6, UPT, UPT, UR11, 0x3c020, URZ ;  /* 0x0003c0200b067890 */ /* 0x000fe2000fffe0ff */
[----:B------:R-:W-:Y:S01]  /*1930*/  ISETP.GE.AND P0, PT, R13, 0x1, PT ;  /* 0x000000010d00780c */ /* 0x000fe20003f06270 */
[----:B------:R-:W-:-:S03]  /*1940*/  USHF.L.U32 UR23, UR15, 0x6, URZ ;  /* 0x000000060f177899 */ /* 0x000fc600080006ff */
[----:B------:R-:W-:Y:S04]  /*1950*/  BSSY.RECONVERGENT B5, `(.L_x_55) ;  /* 0x000000d000057945 */ /* 0x000fe80003800200 */
[----:B------:R-:W-:Y:S05]  /*1960*/  @P3 BRA `(.L_x_56) ;  /* 0x00000000002c3947 */ /* 0x000fea0003800000 */
[----:B------:R-:W-:Y:S02]  /*1970*/  UMOV UR4, 0x1 ;  /* 0x0000000100047882 */ /* 0x000fe40000000000 */
[----:B------:R-:W-:-:S04]  /*1980*/  UIADD3 UR16, UPT, UPT, -UR4, 0x100000, URZ ;  /* 0x0010000004107890 */ /* 0x000fc8000fffe1ff */
[----:B------:R-:W-:Y:S02]  /*1990*/  USHF.L.U32 UR17, UR16, 0xb, URZ ;  /* 0x0000000b10117899 */ /* 0x000fe400080006ff */
[----:B------:R-:W-:Y:S02]  /*19a0*/  USHF.L.U32 UR16, UR16, 0x1, URZ ;  /* 0x0000000110107899 */ /* 0x000fe400080006ff */
[----:B------:R-:W-:-:S04]  /*19b0*/  UIADD3 UR4, UPT, UPT, -UR4, 0x100000, URZ ;  /* 0x0010000004047890 */ /* 0x000fc8000fffe1ff */
[----:B------:R-:W-:Y:S02]  /*19c0*/  USHF.L.U32 UR5, UR4, 0xb, URZ ;  /* 0x0000000b04057899 */ /* 0x000fe400080006ff */
[----:B------:R-:W-:Y:S01]  /*19d0*/  USHF.L.U32 UR4, UR4, 0x1, URZ ;  /* 0x0000000104047899 */ /* 0x000fe200080006ff */
[----:B------:R-:W2:Y:S03]  /*19e0*/  FENCE.VIEW.ASYNC.S ;  /* 0x00000000000073c6 */ /* 0x000ea60000000000 */
[----:B--2---:R2:W3:Y:S08]  /*19f0*/  SYNCS.EXCH.64 URZ, [UR11+0x3c010], UR16 ;  /* 0x03c010100bff75b2 */ /* 0x0044f00008000100 */
[----:B------:R2:W5:Y:S01]  /*1a00*/  SYNCS.EXCH.64 URZ, [UR11+0x3c030], UR4 ;  /* 0x03c030040bff75b2 */ /* 0x0005620008000100 */
[----:B------:R-:W-:Y:S01]  /*1a10*/  NOP ;  /* 0x0000000000007918 */ /* 0x000fe20000000000 */
.L_x_56:
[----:B--2---:R-:W-:Y:S05]  /*1a20*/  BSYNC.RECONVERGENT B5 ;  /* 0x0000000000057941 */ /* 0x004fea0003800200 */
.L_x_55:
[----:B------:R-:W-:Y:S05]  /*1a30*/  @!P0 BRA `(.L_x_57) ;  /* 0x0000000c00508947 */ /* 0x000fea0003800000 */
[----:B---3-5:R-:W-:Y:S01]  /*1a40*/  BAR.SYNC.DEFER_BLOCKING 0x0 ;  /* 0x0000000000007b1d */ /* 0x028fe20000010000 */
[----:B------:R-:W-:Y:S01]  /*1a50*/  ELECT P1, URZ, PT ;  /* 0x0000000000ff782f */ /* 0x000fe20003820000 */
[----:B------:R-:W-:Y:S01]  /*1a60*/  @!P3 IMAD.MOV.U32 R2, RZ, RZ, 0x14000 ;  /* 0x00014000ff02b424 */ /* 0x000fe200078e00ff */
[----:B------:R-:W-:Y:S02]  /*1a70*/  ULOP3.LUT UR4, UR14, 0x1, URZ, 0xc0, !UPT ;  /* 0x000000010e047892 */ /* 0x000fe4000f8ec0ff */
[C---:B------:R-:W-:Y:S02]  /*1a80*/  ISETP.LT.U32.AND P1, PT, R10.reuse, 0x40, P1 ;  /* 0x000000400a00780c */ /* 0x040fe40000f21070 */
[----:B------:R-:W-:Y:S01]  /*1a90*/  ELECT P0, URZ, PT ;  /* 0x0000000000ff782f */ /* 0x000fe20003800000 */
[----:B------:R-:W-:Y:S02]  /*1aa0*/  ULEA UR5, UR4, UR11, 0xd ;  /* 0x0000000b04057291 */ /* 0x000fe4000f8e68ff */
[----:B------:R-:W-:Y:S01]  /*1ab0*/  USHF.L.U32 UR22, UR4, 0x6, URZ ;  /* 0x0000000604167899 */ /* 0x000fe200080006ff */
[----:B------:R-:W-:Y:S01]  /*1ac0*/  ISETP.LT.U32.AND P0, PT, R10, 0x40, P0 ;  /* 0x000000400a00780c */ /* 0x000fe20000701070 */
[----:B------:R-:W-:Y:S01]  /*1ad0*/  UIMAD UR16, UR4, 0x6000, UR5 ;  /* 0x00006000041078a4 */ /* 0x000fe2000f8e0205 */
[----:B------:R-:W-:-:S04]  /*1ae0*/  UMOV UR19, UR7 ;  /* 0x0000000700137c82 */ /* 0x000fc80008000000 */
[----:B------:R-:W-:Y:S01]  /*1af0*/  UMOV UR18, UR22 ;  /* 0x0000001600127c82 */ /* 0x000fe20008000000 */
[----:B------:R-:W-:Y:S01]  /*1b00*/  VOTEU.ANY UP0, P1 ;  /* 0x0000000000ff7886 */ /* 0x000fe20000800100 */
[----:B------:R-:W-:-:S04]  /*1b10*/  VOTEU.ANY UP2, P1 ;  /* 0x0000000000ff7886 */ /* 0x000fc80000840100 */
[----:B------:R-:W-:Y:S01]  /*1b20*/  @UP0 UIADD3 UR20, UPT, UPT, UR5, 0x30000, URZ ;  /* 0x0003000005140890 */ /* 0x000fe2000fffe0ff */
[----:B------:R2:W-:Y:S01]  /*1b30*/  @!P3 SYNCS.ARRIVE.TRANS64 RZ, [UR11+0x3c000], R2 ;  /* 0x03c00002ffffb9a7 */ /* 0x0005e2000800000b */
[----:B------:R-:W-:Y:S01]  /*1b40*/  @UP0 UIADD3 UR21, UPT, UPT, UR11, 0x3c000, URZ ;  /* 0x0003c0000b150890 */ /* 0x000fe2000fffe0ff */
[----:B------:R-:W-:Y:S06]  /*1b50*/  BAR.SYNC.DEFER_BLOCKING 0x0 ;  /* 0x0000000000007b1d */ /* 0x000fec0000010000 */
[----:B------:R-:W-:Y:S01]  /*1b60*/  VOTEU.ANY UP1, P0 ;  /* 0x0000000000ff7886 */ /* 0x000fe20000020100 */
[----:B------:R-:W-:-:S04]  /*1b70*/  VOTEU.ANY UP0, P0 ;  /* 0x0000000000ff7886 */ /* 0x000fc80000000100 */
[----:B------:R-:W-:Y:S01]  /*1b80*/  @UP1 UIADD3 UR17, UPT, UPT, UR11, 0x3c000, URZ ;  /* 0x0003c0000b111890 */ /* 0x000fe2000fffe0ff */
[----:B------:R2:W-:Y:S01]  /*1b90*/  @UP2 UTMALDG.2D [UR20], [UR8] ;  /* 0x00000014080025b4 */ /* 0x0005e20008008000 */
[----:B------:R3:W-:Y:S06]  /*1ba0*/  MEMBAR.ALL.CTA ;  /* 0x0000000000007992 */ /* 0x0007ec0000008000 */
[----:B---3--:R-:W3:Y:S02]  /*1bb0*/  FENCE.VIEW.ASYNC.S ;  /* 0x00000000000073c6 */ /* 0x008ee40000000000 */
[----:B---3--:R-:W-:Y:S06]  /*1bc0*/  BAR.SYNC.DEFER_BLOCKING 0x0 ;  /* 0x0000000000007b1d */ /* 0x008fec0000010000 */
[----:B------:R2:W-:Y:S01]  /*1bd0*/  @UP0 UTMALDG.2D [UR16], [UR32] ;  /* 0x00000010200005b4 */ /* 0x0005e20008008000 */
[----:B------:R-:W-:Y:S01]  /*1be0*/  UISETP.NE.U32.AND UP0, UPT, UR14, URZ, UPT ;  /* 0x000000ff0e00728c */ /* 0x000fe2000bf05070 */
[----:B------:R-:W-:Y:S06]  /*1bf0*/  BAR.SYNC.DEFER_BLOCKING 0x0 ;  /* 0x0000000000007b1d */ /* 0x000fec0000010000 */
[----:B------:R-:W3:Y:S02]  /*1c00*/  SYNCS.PHASECHK.TRANS64.TRYWAIT P0, [UR11+0x3c000], RZ ;  /* 0x03c000ffff0075a7 */ /* 0x000ee4000800110b */
[----:B--23--:R-:W-:Y:S05]  /*1c10*/  @!P0 BRA `(.L_x_58) ;  /* 0x0000001400908947 */ /* 0x00cfea0003800000 */
.L_x_74:
[----:B------:R-:W-:Y:S05]  /*1c20*/  BRA.U UP0, `(.L_x_59) ;  /* 0x0000000100c87547 */ /* 0x000fea000b800000 */
[----:B------:R-:W-:Y:S02]  /*1c30*/  USHF.R.U32.HI UR16, URZ, 0x4, UR11 ;  /* 0x00000004ff107899 */ /* 0x000fe4000801160b */
[----:B------:R-:W-:Y:S02]  /*1c40*/  UIADD3 UR15, UPT, UPT, UR11, 0x30000, URZ ;  /* 0x000300000b0f7890 */ /* 0x000fe4000fffe0ff */
[----:B------:R-:W-:Y:S02]  /*1c50*/  USGXT.U32 UR16, UR16, 0xe ;  /* 0x0000000e1010789a */ /* 0x000fe40008000000 */
[----:B------:R-:W-:Y:S02]  /*1c60*/  USHF.R.U32.HI UR15, URZ, 0x4, UR15 ;  /* 0x00000004ff0f7899 */ /* 0x000fe4000801160f */
[----:B------:R-:W-:Y:S02]  /*1c70*/  UIADD3 UR50, UP0, UPT, UR16, 0x2, URZ ;  /* 0x0000000210327890 */ /* 0x000fe4000ff1e0ff */
[----:B------:R-:W-:Y:S01]  /*1c80*/  USGXT.U32 UR18, UR15, 0xe ;  /* 0x0000000e0f12789a */ /* 0x000fe20008000000 */
[----:B------:R-:W-:Y:S01]  /*1c90*/  UMOV UR5, URZ ;  /* 0x000000ff00057c82 */ /* 0x000fe20008000000 */
[----:B------:R-:W-:Y:S01]  /*1ca0*/  UMOV UR4, URZ ;  /* 0x000000ff00047c82 */ /* 0x000fe20008000000 */
[----:B------:R-:W-:-:S02]  /*1cb0*/  UIADD3.X UR51, UPT, UPT, UR5, 0x40004040, URZ, UP0, !UPT ;  /* 0x4000404005337890 */ /* 0x000fc400087fe4ff */
[----:B------:R-:W-:Y:S02]  /*1cc0*/  UIADD3 UR48, UP0, UPT, UR18, 0x2, URZ ;  /* 0x0000000212307890 */ /* 0x000fe4000ff1e0ff */
[----:B------:R-:W-:Y:S02]  /*1cd0*/  UIADD3.64 UR24, UPT, UPT, UR50, 0x2, URZ ;  /* 0x0000000232187897 */ /* 0x000fe4000fffe0ff */
[----:B------:R-:W-:Y:S02]  /*1ce0*/  UIADD3.X UR49, UPT, UPT, UR4, 0x40004040, URZ, UP0, !UPT ;  /* 0x4000404004317890 */ /* 0x000fe400087fe4ff */
[----:B------:R-:W-:Y:S02]  /*1cf0*/  UIADD3.64 UR28, UPT, UPT, UR50, 0x4, URZ ;  /* 0x00000004321c7897 */ /* 0x000fe4000fffe0ff */
[----:B------:R-:W-:Y:S02]  /*1d00*/  UIADD3.64 UR4, UPT, UPT, UR48, 0x2, URZ ;  /* 0x0000000230047897 */ /* 0x000fe4000fffe0ff */
[----:B------:R-:W-:-:S02]  /*1d10*/  UIADD3.64 UR26, UPT, UPT, UR48, 0x4, URZ ;  /* 0x00000004301a7897 */ /* 0x000fc4000fffe0ff */
[----:B------:R-:W-:Y:S02]  /*1d20*/  UIADD3.64 UR34, UPT, UPT, UR50, 0x7fe, URZ ;  /* 0x000007fe32227897 */ /* 0x000fe4000fffe0ff */
[----:B------:R-:W-:Y:S02]  /*1d30*/  UIADD3.64 UR30, UPT, UPT, UR48, 0x1fe, URZ ;  /* 0x000001fe301e7897 */ /* 0x000fe4000fffe0ff */
[----:B------:R-:W-:Y:S02]  /*1d40*/  UIADD3.64 UR38, UPT, UPT, UR50, 0x800, URZ ;  /* 0x0000080032267897 */ /* 0x000fe4000fffe0ff */
[----:B------:R-:W-:Y:S02]  /*1d50*/  UIADD3.64 UR36, UPT, UPT, UR48, 0x200, URZ ;  /* 0x0000020030247897 */ /* 0x000fe4000fffe0ff */
[----:B------:R-:W-:Y:S02]  /*1d60*/  UIADD3.64 UR42, UPT, UPT, UR50, 0x802, URZ ;  /* 0x00000802322a7897 */ /* 0x000fe4000fffe0ff */
[----:B------:R-:W-:Y:S01]  /*1d70*/  UIADD3.64 UR40, UPT, UPT, UR48, 0x202, URZ ;  /* 0x0000020230287897 */ /* 0x000fe2000fffe0ff */
[----:B------:R-:W-:Y:S01]  /*1d80*/  UMOV UR20, 0x0 ;  /* 0x0000000000147882 */ /* 0x000fe20000000000 */
[----:B------:R-:W-:Y:S01]  /*1d90*/  UMOV UR21, 0x4400490 ;  /* 0x0440049000157882 */ /* 0x000fe20000000000 */
[----:B------:R-:W-:Y:S01]  /*1da0*/  UIADD3.64 UR46, UPT, UPT, UR50, 0x804, URZ ;  /* 0x00000804322e7897 */ /* 0x000fe2000fffe0ff */
[----:B------:R-:W-:Y:S01]  /*1db0*/  UMOV UR17, 0x40004040 ;  /* 0x4000404000117882 */ /* 0x000fe20000000000 */
[----:B------:R-:W-:Y:S01]  /*1dc0*/  UIADD3.64 UR44, UPT, UPT, UR48, 0x204, URZ ;  /* 0x00000204302c7897 */ /* 0x000fe2000fffe0ff */
[----:B------:R-:W-:Y:S01]  /*1dd0*/  UMOV UR19, 0x40004040 ;  /* 0x4000404000137882 */ /* 0x000fe20000000000 */
[----:B------:R-:W-:Y:S01]  /*1de0*/  UMOV UR52, 0x0 ;  /* 0x0000000000347882 */ /* 0x000fe20000000000 */
[----:B------:R-:W-:Y:S01]  /*1df0*/  UMOV UR53, 0x4400490 ;  /* 0x0440049000357882 */ /* 0x000fe20000000000 */
[----:B------:R-:W-:Y:S01]  /*1e00*/  UMOV UR54, 0x0 ;  /* 0x0000000000367882 */ /* 0x000fe20000000000 */
[----:B------:R-:W-:Y:S01]  /*1e10*/  UMOV UR55, 0x4400490 ;  /* 0x0440049000377882 */ /* 0x000fe20000000000 */
[----:B------:R2:W-:Y:S01]  /*1e20*/  UTCHMMA gdesc[UR18], gdesc[UR16], tmem[UR10], tmem[UR20], idesc[UR21], !UPT ;  /* 0x00ff1410120075ea */ /* 0x0005e2000f80000a */
[----:B------:R-:W-:Y:S01]  /*1e30*/  UMOV UR56, 0x0 ;  /* 0x0000000000387882 */ /* 0x000fe20000000000 */
[----:B------:R-:W-:Y:S01]  /*1e40*/  UMOV UR57, 0x4400490 ;  /* 0x0440049000397882 */ /* 0x000fe20000000000 */
[----:B------:R2:W-:Y:S01]  /*1e50*/  UTCHMMA gdesc[UR48], gdesc[UR50], tmem[UR10], tmem[UR52], idesc[UR53], UPT ;  /* 0x00ff3432300075ea */ /* 0x0005e2000b80000a */
        /* <DEDUP_REMOVED lines=12> */
[----:B------:R2:W-:Y:S01]  /*1f20*/  UTCHMMA gdesc[UR40], gdesc[UR42], tmem[UR10], tmem[UR62], idesc[UR63], UPT ;  /* 0x00ff3e2a280075ea */ /* 0x0005e2000b80000a */
[----:B------:R2:W-:Y:S01]  /*1f30*/  UTCHMMA gdesc[UR44], gdesc[UR46], tmem[UR10], tmem[UR64], idesc[UR65], UPT ;  /* 0x00ff402e2c0075ea */ /* 0x0005e2000b80000a */
[----:B------:R-:W-:Y:S01]  /*1f40*/  NOP ;  /* 0x0000000000007918 */ /* 0x000fe20000000000 */
.L_x_59:
[----:B------:R-:W-:Y:S01]  /*1f50*/  ELECT P0, URZ, PT ;  /* 0x0000000000ff782f */ /* 0x000fe20003800000 */
[----:B--2---:R-:W-:Y:S01]  /*1f60*/  UMOV UR4, UR6 ;  /* 0x0000000600047c82 */ /* 0x004fe20008000000 */
[----:B------:R-:W-:Y:S02]  /*1f70*/  UMOV UR5, URZ ;  /* 0x000000ff00057c82 */ /* 0x000fe40008000000 */
[----:B------:R-:W-:-:S13]  /*1f80*/  ISETP.LT.U32.AND P0, PT, R10, 0x20, P0 ;  /* 0x000000200a00780c */ /* 0x000fda0000701070 */
[----:B------:R-:W-:Y:S01]  /*1f90*/  VOTEU.ANY UP0, P0 ;  /* 0x0000000000ff7886 */ /* 0x000fe20000000100 */
[----:B------:R-:W-:Y:S01]  /*1fa0*/  VOTEU.ANY UP1, P0 ;  /* 0x0000000000ff7886 */ /* 0x000fe20000020100 */
[----:B------:R-:W-:-:S03]  /*1fb0*/  ISETP.GE.U32.AND P0, PT, R13, 0x81, PT ;  /* 0x000000810d00780c */ /* 0x000fc60003f06070 */
[----:B------:R-:W-:Y:S02]  /*1fc0*/  @UP0 UMOV UR4, UR4 ;  /* 0x0000000400040c82 */ /* 0x000fe40008000000 */
[----:B------:R2:W-:Y:S01]  /*1fd0*/  @UP1 UTCBAR [UR4], URZ ;  /* 0x000000ff040013e9 */ /* 0x0005e200080000ff */
[----:B------:R-:W-:Y:S06]  /*1fe0*/  BAR.SYNC.DEFER_BLOCKING 0x0 ;  /* 0x0000000000007b1d */ /* 0x000fec0000010000 */
[----:B------:R-:W3:Y:S02]  /*1ff0*/  SYNCS.PHASECHK.TRANS64.TRYWAIT P1, [UR11+0x3c020], RZ ;  /* 0x03c020ffff0075a7 */ /* 0x000ee4000802110b */
[----:B--23--:R-:W-:Y:S05]  /*2000*/  @!P1 BRA `(.L_x_60) ;  /* 0x0000001000a09947 */ /* 0x00cfea0003800000 */
.L_x_75:
[----:B------:R-:W-:Y:S01]  /*2010*/  IMAD.MOV.U32 R2, RZ, RZ, RZ ;  /* 0x000000ffff027224 */ /* 0x000fe200078e00ff */
[----:B------:R-:W-:Y:S06]  /*2020*/  @!P0 BRA `(.L_x_57) ;  /* 0x0000000400d48947 */ /* 0x000fec0003800000 */
[----:B------:R-:W2:Y:S01]  /*2030*/  LDCU UR34, c[0x0][0x3a0] ;  /* 0x00007400ff2277ac */ /* 0x000ea20008000800 */
[----:B------:R-:W-:Y:S01]  /*2040*/  UMOV UR35, 0x80 ;  /* 0x0000008000237882 */ /* 0x000fe20000000000 */
[----:B------:R-:W-:-:S05]  /*2050*/  UMOV UR15, 0x1 ;  /* 0x00000001000f7882 */ /* 0x000fca0000000000 */
.L_x_64:
[----:B------:R-:W-:Y:S01]  /*2060*/  BAR.SYNC.DEFER_BLOCKING 0x0 ;  /* 0x0000000000007b1d */ /* 0x000fe20000010000 */
[----:B------:R-:W-:Y:S01]  /*2070*/  ULEA UR42, UR15, UR11, 0x3 ;  /* 0x0000000b0f2a7291 */ /* 0x000fe2000f8e18ff */
[----:B------:R-:W-:Y:S01]  /*2080*/  @!P3 IMAD.MOV.U32 R3, RZ, RZ, 0x14000 ;  /* 0x00014000ff03b424 */ /* 0x000fe200078e00ff */
[----:B------:R-:W-:Y:S01]  /*2090*/  ELECT P1, URZ, PT ;  /* 0x0000000000ff782f */ /* 0x000fe20003820000 */
[----:B------:R-:W-:-:S03]  /*20a0*/  ULEA UR4, UR15, UR11, 0xe ;  /* 0x0000000b0f047291 */ /* 0x000fc6000f8e70ff */
[----:B------:R-:W-:Y:S01]  /*20b0*/  ISETP.LT.U32.AND P1, PT, R10, 0x40, P1 ;  /* 0x000000400a00780c */ /* 0x000fe20000f21070 */
[----:B------:R-:W-:Y:S02]  /*20c0*/  ULOP3.LUT UR5, UR14, 0x1, URZ, 0xc0, !UPT ;  /* 0x000000010e057892 */ /* 0x000fe4000f8ec0ff */
[----:B------:R-:W-:Y:S02]  /*20d0*/  UIADD3 UR16, UPT, UPT, UR4, 0x30000, URZ ;  /* 0x0003000004107890 */ /* 0x000fe4000fffe0ff */
[----:B------:R-:W-:Y:S02]  /*20e0*/  ULEA UR22, UR5, UR35, 0x6 ;  /* 0x0000002305167291 */ /* 0x000fe4000f8e30ff */
[----:B------:R-:W-:Y:S01]  /*20f0*/  ULEA UR20, UR5, UR16, 0xd ;  /* 0x0000001005147291 */ /* 0x000fe2000f8e68ff */
[----:B------:R-:W-:Y:S01]  /*2100*/  ELECT P0, URZ, PT ;  /* 0x0000000000ff782f */ /* 0x000fe20003800000 */
[----:B------:R-:W-:-:S04]  /*2110*/  ULEA UR17, UR15, UR11, 0x10 ;  /* 0x0000000b0f117291 */ /* 0x000fc8000f8e80ff */
[----:B------:R-:W-:Y:S01]  /*2120*/  VOTEU.ANY UP0, P1 ;  /* 0x0000000000ff7886 */ /* 0x000fe20000800100 */
[----:B------:R-:W-:Y:S01]  /*2130*/  ISETP.LT.U32.AND P0, PT, R10, 0x40, P0 ;  /* 0x000000400a00780c */ /* 0x000fe20000701070 */
[----:B------:R-:W-:Y:S01]  /*2140*/  ULEA UR4, UR5, UR17, 0xf ;  /* 0x0000001105047291 */ /* 0x000fe2000f8e78ff */
[----:B------:R3:W-:Y:S02]  /*2150*/  @!P3 SYNCS.ARRIVE.TRANS64 RZ, [UR42+0x3c000], R3 ;  /* 0x03c00003ffffb9a7 */ /* 0x0007e4000800002a */
[----:B------:R-:W-:Y:S01]  /*2160*/  @UP0 UIADD3 UR21, UPT, UPT, UR42, 0x3c000, URZ ;  /* 0x0003c0002a150890 */ /* 0x000fe2000fffe0ff */
[----:B------:R-:W-:Y:S01]  /*2170*/  VOTEU.ANY UP0, P1 ;  /* 0x0000000000ff7886 */ /* 0x000fe20000800100 */
[----:B------:R-:W-:Y:S01]  /*2180*/  BAR.SYNC.DEFER_BLOCKING 0x0 ;  /* 0x0000000000007b1d */ /* 0x000fe20000010000 */
[----:B---3--:R-:W-:-:S06]  /*2190*/  IMAD.U32 R3, R2, -0x80000000, RZ ;  /* 0x8000000002037824 */ /* 0x008fcc00078e00ff */
[----:B------:R-:W-:Y:S01]  /*21a0*/  VOTEU.ANY UP1, P0 ;  /* 0x0000000000ff7886 */ /* 0x000fe20000020100 */
[----:B------:R-:W-:-:S04]  /*21b0*/  UMOV UR6, UR22 ;  /* 0x0000001600067c82 */ /* 0x000fc80008000000 */
[----:B------:R-:W-:Y:S01]  /*21c0*/  @UP1 UIADD3 UR5, UPT, UPT, UR42, 0x3c000, URZ ;  /* 0x0003c0002a051890 */ /* 0x000fe2000fffe0ff */
[----:B------:R-:W-:Y:S01]  /*21d0*/  VOTEU.ANY UP1, P0 ;  /* 0x0000000000ff7886 */ /* 0x000fe20000020100 */
[----:B------:R3:W-:Y:S01]  /*21e0*/  @UP0 UTMALDG.2D [UR20], [UR8] ;  /* 0x00000014080005b4 */ /* 0x0007e20008008000 */
[----:B------:R-:W-:Y:S01]  /*21f0*/  UISETP.NE.U32.AND UP0, UPT, UR14, URZ, UPT ;  /* 0x000000ff0e00728c */ /* 0x000fe2000bf05070 */
[----:B------:R5:W-:Y:S06]  /*2200*/  MEMBAR.ALL.CTA ;  /* 0x0000000000007992 */ /* 0x000bec0000008000 */
[----:B-----5:R-:W5:Y:S02]  /*2210*/  FENCE.VIEW.ASYNC.S ;  /* 0x00000000000073c6 */ /* 0x020f640000000000 */
[----:B-----5:R-:W-:Y:S06]  /*2220*/  BAR.SYNC.DEFER_BLOCKING 0x0 ;  /* 0x0000000000007b1d */ /* 0x020fec0000010000 */
[----:B------:R3:W-:Y:S02]  /*2230*/  @UP1 UTMALDG.2D [UR4], [UR32] ;  /* 0x00000004200015b4 */ /* 0x0007e40008008000 */
[----:B------:R-:W-:Y:S06]  /*2240*/  BAR.SYNC.DEFER_BLOCKING 0x0 ;  /* 0x0000000000007b1d */ /* 0x000fec0000010000 */
[----:B------:R-:W5:Y:S02]  /*2250*/  SYNCS.PHASECHK.TRANS64.TRYWAIT P0, [UR42+0x3c000], R3 ;  /* 0x03c00003ff0075a7 */ /* 0x000f64000800112a */
[----:B---3-5:R-:W-:Y:S05]  /*2260*/  @!P0 BRA `(.L_x_61) ;  /* 0x0000001000148947 */ /* 0x028fea0003800000 */
.L_x_76:
[----:B------:R-:W-:Y:S05]  /*2270*/  BRA.U UP0, `(.L_x_62) ;  /* 0x0000000100f47547 */ /* 0x000fea000b800000 */
[----:B------:R-:W-:Y:S02]  /*2280*/  USHF.R.U32.HI UR20, URZ, 0x4, UR16 ;  /* 0x00000004ff147899 */ /* 0x000fe40008011610 */
[----:B------:R-:W-:Y:S02]  /*2290*/  USHF.R.U32.HI UR24, URZ, 0x4, UR17 ;  /* 0x00000004ff187899 */ /* 0x000fe40008011611 */
[----:B------:R-:W-:Y:S02]  /*22a0*/  USGXT.U32 UR20, UR20, 0xe ;  /* 0x0000000e1414789a */ /* 0x000fe40008000000 */
[----:B------:R-:W-:Y:S02]  /*22b0*/  USGXT.U32 UR24, UR24, 0xe ;  /* 0x0000000e1818789a */ /* 0x000fe40008000000 */
[----:B------:R-:W-:Y:S02]  /*22c0*/  UIADD3 UR28, UP0, UPT, UR20, 0x2, URZ ;  /* 0x00000002141c7890 */ /* 0x000fe4000ff1e0ff */
[----:B------:R-:W-:Y:S01]  /*22d0*/  UIADD3 UR26, UP1, UPT, UR24, 0x2, URZ ;  /* 0x00000002181a7890 */ /* 0x000fe2000ff3e0ff */
[----:B------:R-:W-:Y:S01]  /*22e0*/  UMOV UR4, URZ ;  /* 0x000000ff00047c82 */ /* 0x000fe20008000000 */
[----:B------:R-:W-:Y:S01]  /*22f0*/  UMOV UR5, URZ ;  /* 0x000000ff00057c82 */ /* 0x000fe20008000000 */
[----:B------:R-:W-:-:S02]  /*2300*/  UIADD3.X UR29, UPT, UPT, UR4, 0x40004040, URZ, UP0, !UPT ;  /* 0x40004040041d7890 */ /* 0x000fc400087fe4ff */
[----:B------:R-:W-:Y:S02]  /*2310*/  UIADD3 UR44, UP3, UPT, UR28, 0x2, URZ ;  /* 0x000000021c2c7890 */ /* 0x000fe4000ff7e0ff */
[----:B------:R-:W-:Y:S02]  /*2320*/  UIADD3.X UR27, UPT, UPT, UR5, 0x40004040, URZ, UP1, !UPT ;  /* 0x40004040051b7890 */ /* 0x000fe40008ffe4ff */
[----:B------:R-:W-:Y:S02]  /*2330*/  UIADD3 UR46, UP2, UPT, UR26, 0x2, URZ ;  /* 0x000000021a2e7890 */ /* 0x000fe4000ff5e0ff */
[----:B------:R-:W-:Y:S02]  /*2340*/  UIADD3 UR48, UP6, UPT, UR28, 0x4, URZ ;  /* 0x000000041c307890 */ /* 0x000fe4000ffde0ff */
[----:B------:R-:W-:Y:S02]  /*2350*/  UIADD3 UR50, UP5, UPT, UR26, 0x4, URZ ;  /* 0x000000041a327890 */ /* 0x000fe4000ffbe0ff */
[----:B------:R-:W-:-:S02]  /*2360*/  UIADD3 UR52, UP1, UPT, UR28, 0x1fe, URZ ;  /* 0x000001fe1c347890 */ /* 0x000fc4000ff3e0ff */
[----:B------:R-:W-:Y:S02]  /*2370*/  UIADD3 UR54, UP0, UPT, UR26, 0x7fe, URZ ;  /* 0x000007fe1a367890 */ /* 0x000fe4000ff1e0ff */
[----:B------:R-:W-:Y:S02]  /*2380*/  UIADD3.X UR45, UPT, UPT, UR29, URZ, URZ, UP3, !UPT ;  /* 0x000000ff1d2d7290 */ /* 0x000fe40009ffe4ff */
[----:B------:R-:W-:Y:S02]  /*2390*/  UIADD3 UR56, UP4, UPT, UR28, 0x200, URZ ;  /* 0x000002001c387890 */ /* 0x000fe4000ff9e0ff */
[----:B------:R-:W-:Y:S02]  /*23a0*/  UIADD3 UR58, UP3, UPT, UR26, 0x800, URZ ;  /* 0x000008001a3a7890 */ /* 0x000fe4000ff7e0ff */
[----:B------:R-:W-:Y:S02]  /*23b0*/  UIADD3.X UR47, UPT, UPT, UR27, URZ, URZ, UP2, !UPT ;  /* 0x000000ff1b2f7290 */ /* 0x000fe400097fe4ff */
[----:B------:R-:W-:-:S02]  /*23c0*/  UIADD3.X UR49, UPT, UPT, UR29, URZ, URZ, UP6, !UPT ;  /* 0x000000ff1d317290 */ /* 0x000fc4000b7fe4ff */
[----:B------:R-:W-:Y:S02]  /*23d0*/  UIADD3 UR60, UP2, UPT, UR28, 0x202, URZ ;  /* 0x000002021c3c7890 */ /* 0x000fe4000ff5e0ff */
[----:B------:R-:W-:Y:S02]  /*23e0*/  UIADD3 UR62, UP6, UPT, UR26, 0x802, URZ ;  /* 0x000008021a3e7890 */ /* 0x000fe4000ffde0ff */
[----:B------:R-:W-:Y:S02]  /*23f0*/  UIADD3.X UR51, UPT, UPT, UR27, URZ, URZ, UP5, !UPT ;  /* 0x000000ff1b337290 */ /* 0x000fe4000affe4ff */
[----:B------:R-:W-:Y:S02]  /*2400*/  UIADD3.X UR53, UPT, UPT, UR29, URZ, URZ, UP1, !UPT ;  /* 0x000000ff1d357290 */ /* 0x000fe40008ffe4ff */
[----:B------:R-:W-:Y:S02]  /*2410*/  UIADD3 UR4, UP5, UPT, UR28, 0x204, URZ ;  /* 0x000002041c047890 */ /* 0x000fe4000ffbe0ff */
[----:B------:R-:W-:-:S02]  /*2420*/  UIADD3 UR30, UP1, UPT, UR26, 0x804, URZ ;  /* 0x000008041a1e7890 */ /* 0x000fc4000ff3e0ff */
[----:B------:R-:W-:Y:S02]  /*2430*/  UIADD3.X UR55, UPT, UPT, UR27, URZ, URZ, UP0, !UPT ;  /* 0x000000ff1b377290 */ /* 0x000fe400087fe4ff */
[----:B------:R-:W-:Y:S02]  /*2440*/  UIADD3.X UR57, UPT, UPT, UR29, URZ, URZ, UP4, !UPT ;  /* 0x000000ff1d397290 */ /* 0x000fe4000a7fe4ff */
[----:B------:R-:W-:Y:S02]  /*2450*/  UIADD3.X UR59, UPT, UPT, UR27, URZ, URZ, UP3, !UPT ;  /* 0x000000ff1b3b7290 */ /* 0x000fe40009ffe4ff */
[----:B------:R-:W-:Y:S02]  /*2460*/  UIADD3.X UR61, UPT, UPT, UR29, URZ, URZ, UP2, !UPT ;  /* 0x000000ff1d3d7290 */ /* 0x000fe400097fe4ff */
[----:B------:R-:W-:Y:S01]  /*2470*/  UIADD3.X UR63, UPT, UPT, UR27, URZ, URZ, UP6, !UPT ;  /* 0x000000ff1b3f7290 */ /* 0x000fe2000b7fe4ff */
[----:B------:R-:W-:Y:S01]  /*2480*/  UMOV UR18, 0x0 ;  /* 0x0000000000127882 */ /* 0x000fe20000000000 */
[----:B------:R-:W-:Y:S01]  /*2490*/  UMOV UR19, 0x4400490 ;  /* 0x0440049000137882 */ /* 0x000fe20000000000 */
[----:B------:R-:W-:Y:S01]  /*24a0*/  UMOV UR21, 0x40004040 ;  /* 0x4000404000157882 */ /* 0x000fe20000000000 */
[----:B------:R-:W-:Y:S01]  /*24b0*/  UMOV UR25, 0x40004040 ;  /* 0x4000404000197882 */ /* 0x000fe20000000000 */
[----:B------:R-:W-:Y:S01]  /*24c0*/  UIADD3.X UR5, UPT, UPT, UR29, URZ, URZ, UP5, !UPT ;  /* 0x000000ff1d057290 */ /* 0x000fe2000affe4ff */
[----:B------:R3:W-:Y:S01]  /*24d0*/  UTCHMMA gdesc[UR20], gdesc[UR24], tmem[UR10], tmem[UR18], idesc[UR19], UPT ;  /* 0x00ff1218140075ea */ /* 0x0007e2000b80000a */
[----:B------:R-:W-:Y:S01]  /*24e0*/  UIADD3.X UR31, UPT, UPT, UR27, URZ, URZ, UP1, !UPT ;  /* 0x000000ff1b1f7290 */ /* 0x000fe20008ffe4ff */
[----:B------:R-:W-:Y:S01]  /*24f0*/  UMOV UR16, 0x0 ;  /* 0x0000000000107882 */ /* 0x000fe20000000000 */
[----:B------:R-:W-:Y:S01]  /*2500*/  UMOV UR17, 0x4400490 ;  /* 0x0440049000117882 */ /* 0x000fe20000000000 */
[----:B------:R-:W-:Y:S01]  /*2510*/  UMOV UR40, 0x0 ;  /* 0x0000000000287882 */ /* 0x000fe20000000000 */
[----:B------:R-:W-:Y:S01]  /*2520*/  UMOV UR41, 0x4400490 ;  /* 0x0440049000297882 */ /* 0x000fe20000000000 */
        /* <DEDUP_REMOVED lines=18> */
.L_x_62:
[----:B------:R-:W-:Y:S01]  /*2650*/  ELECT P0, URZ, PT ;  /* 0x0000000000ff782f */ /* 0x000fe20003800000 */
[----:B---3--:R-:W-:-:S03]  /*2660*/  UIADD3 UR4, UPT, UPT, UR42, 0x3c020, URZ ;  /* 0x0003c0202a047890 */ /* 0x008fc6000fffe0ff */
[----:B------:R-:W-:Y:S01]  /*2670*/  ISETP.LT.U32.AND P0, PT, R10, 0x20, P0 ;  /* 0x000000200a00780c */ /* 0x000fe20000701070 */
[----:B------:R-:W-:-:S12]  /*2680*/  UMOV UR5, URZ ;  /* 0x000000ff00057c82 */ /* 0x000fd80008000000 */
[----:B------:R-:W-:Y:S01]  /*2690*/  VOTEU.ANY UP0, P0 ;  /* 0x0000000000ff7886 */ /* 0x000fe20000000100 */
[----:B------:R-:W-:-:S04]  /*26a0*/  VOTEU.ANY UP1, P0 ;  /* 0x0000000000ff7886 */ /* 0x000fc80000020100 */
[----:B------:R-:W-:Y:S02]  /*26b0*/  @UP0 UMOV UR4, UR4 ;  /* 0x0000000400040c82 */ /* 0x000fe40008000000 */
[----:B------:R3:W-:Y:S01]  /*26c0*/  @UP1 UTCBAR [UR4], URZ ;  /* 0x000000ff040013e9 */ /* 0x0007e200080000ff */
[----:B------:R-:W-:Y:S06]  /*26d0*/  BAR.SYNC.DEFER_BLOCKING 0x0 ;  /* 0x0000000000007b1d */ /* 0x000fec0000010000 */
[----:B------:R-:W5:Y:S02]  /*26e0*/  SYNCS.PHASECHK.TRANS64.TRYWAIT P0, [UR42+0x3c020], R3 ;  /* 0x03c02003ff0075a7 */ /* 0x000f64000800112a */
[----:B---3-5:R-:W-:Y:S05]  /*26f0*/  @!P0 BRA `(.L_x_63) ;  /* 0x0000000800fc8947 */ /* 0x028fea0003800000 */
.L_x_77:
[----:B------:R-:W-:Y:S02]  /*2700*/  UIADD3 UR15, UPT, UPT, UR15, 0x1, URZ ;  /* 0x000000010f0f7890 */ /* 0x000fe4000fffe0ff */
[----:B------:R-:W-:Y:S02]  /*2710*/  UIADD3 UR35, UPT, UPT, UR35, 0x80, URZ ;  /* 0x0000008023237890 */ /* 0x000fe4000fffe0ff */
[----:B------:R-:W-:-:S04]  /*2720*/  UISETP.NE.U32.AND UP0, UPT, UR15, 0x3, UPT ;  /* 0x000000030f00788c */ /* 0x000fc8000bf05070 */
[----:B------:R-:W-:Y:S02]  /*2730*/  USEL UR15, UR15, URZ, UP0 ;  /* 0x000000ff0f0f7287 */ /* 0x000fe40008000000 */
[----:B------:R-:W-:Y:S02]  /*2740*/  USEL UR4, URZ, 0x1, UP0 ;  /* 0x00000001ff047887 */ /* 0x000fe40008000000 */
[----:B--2---:R-:W-:-:S04]  /*2750*/  UISETP.GE.AND UP0, UPT, UR35, UR34, UPT ;  /* 0x000000222300728c */ /* 0x004fc8000bf06270 */
[----:B------:R-:W-:-:S05]  /*2760*/  LOP3.LUT R2, R2, UR4, RZ, 0x3c, !PT ;  /* 0x0000000402027c12 */ /* 0x000fca000f8e3cff */
[----:B------:R-:W-:Y:S05]  /*2770*/  BRA.U !UP0, `(.L_x_64) ;  /* 0xfffffff908387547 */ /* 0x000fea000b83ffff */
.L_x_57:
[----:B---3-5:R-:W-:Y:S06]  /*2780*/  BAR.SYNC.DEFER_BLOCKING 0x0 ;  /* 0x0000000000007b1d */ /* 0x028fec0000010000 */
[----:B------:R-:W-:Y:S04]  /*2790*/  BSSY.RECONVERGENT B5, `(.L_x_65) ;  /* 0x0000004000057945 */ /* 0x000fe80003800200 */
[----:B------:R-:W-:Y:S05]  /*27a0*/  @P3 BRA `(.L_x_66) ;  /* 0x0000000000083947 */ /* 0x000fea0003800000 */
[----:B------:R-:W2:Y:S02]  /*27b0*/  SYNCS.CCTL.IV [UR11+0x3c000] ;  /* 0x03c00000ff0079b1 */ /* 0x000ea4000800000b */
[----:B--2---:R-:W2:Y:S02]  /*27c0*/  SYNCS.CCTL.IV [UR11+0x3c020] ;  /* 0x03c02000ff0079b1 */ /* 0x004ea4000800000b */
.L_x_66:
[----:B------:R-:W-:Y:S05]  /*27d0*/  BSYNC.RECONVERGENT B5 ;  /* 0x0000000000057941 */ /* 0x000fea0003800200 */
.L_x_65:
[----:B--2---:R-:W-:Y:S06]  /*27e0*/  BAR.SYNC.DEFER_BLOCKING 0x0 ;  /* 0x0000000000007b1d */ /* 0x004fec0000010000 */
[----:B------:R-:W-:Y:S04]  /*27f0*/  BSSY.RECONVERGENT B5, `(.L_x_67) ;  /* 0x0000004000057945 */ /* 0x000fe80003800200 */
[----:B------:R-:W-:Y:S05]  /*2800*/  @P3 BRA `(.L_x_68) ;  /* 0x0000000000083947 */ /* 0x000fea0003800000 */
[----:B------:R-:W2:Y:S02]  /*2810*/  SYNCS.CCTL.IV [UR11+0x3c008] ;  /* 0x03c00800ff0079b1 */ /* 0x000ea4000800000b */
[----:B--2---:R-:W2:Y:S02]  /*2820*/  SYNCS.CCTL.IV [UR11+0x3c028] ;  /* 0x03c02800ff0079b1 */ /* 0x004ea4000800000b */
.L_x_68:
[----:B------:R-:W-:Y:S05]  /*2830*/  BSYNC.RECONVERGENT B5 ;  /* 0x0000000000057941 */ /* 0x000fea0003800200 */
.L_x_67:
[----:B--2---:R-:W-:Y:S06]  /*2840*/  BAR.SYNC.DEFER_BLOCKING 0x0 ;  /* 0x0000000000007b1d */ /* 0x004fec0000010000 */
[----:B------:R-:W-:Y:S04]  /*2850*/  BSSY.RECONVERGENT B5, `(.L_x_69) ;  /* 0x0000004000057945 */ /* 0x000fe80003800200 */
[----:B------:R-:W-:Y:S05]  /*2860*/  @P3 BRA `(.L_x_70) ;  /* 0x0000000000083947 */ /* 0x000fea0003800000 */
[----:B------:R-:W2:Y:S02]  /*2870*/  SYNCS.CCTL.IV [UR11+0x3c010] ;  /* 0x03c01000ff0079b1 */ /* 0x000ea4000800000b */
[----:B--2---:R-:W2:Y:S02]  /*2880*/  SYNCS.CCTL.IV [UR11+0x3c030] ;  /* 0x03c03000ff0079b1 */ /* 0x004ea4000800000b */
.L_x_70:
[----:B------:R-:W-:Y:S05]  /*2890*/  BSYNC.RECONVERGENT B5 ;  /* 0x0000000000057941 */ /* 0x000fea0003800200 */
.L_x_69:
[----:B------:R-:W-:Y:S01]  /*28a0*/  ULOP3.LUT UR14, UR14, 0x3, URZ, 0xc0, !UPT ;  /* 0x000000030e0e7892 */ /* 0x000fe2000f8ec0ff */
[C---:B------:R-:W-:Y:S01]  /*28b0*/  IMAD.SHL.U32 R2, R0.reuse, 0x10, RZ ;  /* 0x0000001000027824 */ /* 0x040fe200078e00ff */
[----:B------:R-:W-:Y:S01]  /*28c0*/  UMOV UR6, UR23 ;  /* 0x0000001700067c82 */ /* 0x000fe20008000000 */
[C---:B------:R-:W-:Y:S01]  /*28d0*/  IMAD.SHL.U32 R132, R0.reuse, 0x40, RZ ;  /* 0x0000004000847824 */ /* 0x040fe200078e00ff */
[----:B------:R-:W-:Y:S01]  /*28e0*/  ULEA UR4, UR14, UR10, 0x15 ;  /* 0x0000000a0e047291 */ /* 0x000fe2000f8ea8ff */
[----:B------:R-:W-:Y:S01]  /*28f0*/  IMAD.SHL.U32 R3, R0, 0x80, RZ ;  /* 0x0000008000037824 */ /* 0x000fe200078e00ff */
[----:B------:R-:W-:Y:S01]  /*2900*/  LOP3.LUT R2, R2, 0x70, RZ, 0xc0, !PT ;  /* 0x0000007002027812 */ /* 0x000fe200078ec0ff */
[----:B------:R-:W-:Y:S01]  /*2910*/  IMAD.SHL.U32 R0, R0, 0x400, RZ ;  /* 0x0000040000007824 */ /* 0x000fe200078e00ff */
[----:B------:R-:W-:Y:S01]  /*2920*/  LOP3.LUT R133, R132, 0x1800, RZ, 0xc0, !PT ;  /* 0x0000180084857812 */ /* 0x000fe200078ec0ff */
[----:B------:R-:W-:Y:S01]  /*2930*/  ULEA UR5, UR14, UR7, 0x6 ;  /* 0x000000070e057291 */ /* 0x000fe2000f8e30ff */
[----:B------:R-:W-:-:S02]  /*2940*/  LOP3.LUT R2, R2, 0x780, R3, 0xf8, !PT ;  /* 0x0000078002027812 */ /* 0x000fc400078ef803 */
[----:B------:R-:W-:Y:S02]  /*2950*/  ELECT P0, URZ, PT ;  /* 0x0000000000ff782f */ /* 0x000fe40003800000 */
[----:B------:R-:W-:Y:S01]  /*2960*/  LOP3.LUT R133, R133, 0x4000, R0, 0xf8, !PT ;  /* 0x0000400085857812 */ /* 0x000fe200078ef800 */
[----:B----4-:R-:W-:Y:S01]  /*2970*/  LDTM.16dp32bit_t0_t15.x128 R4, tmem[UR4] ;  /* 0x00000004000479ee */ /* 0x010fe20008b80000 */
[----:B------:R-:W3:Y:S01]  /*2980*/  LDTM.16dp32bit_t16_t31.x128 R4, tmem[UR4+0x80] ;  /* 0x00008004000479ee */ /* 0x000ee20008ba0000 */
[----:B------:R-:W-:Y:S01]  /*2990*/  NOP ;  /* 0x0000000000007918 */ /* 0x000fe20000000000 */
[----:B------:R-:W-:Y:S01]  /*29a0*/  ULEA UR4, UR14, UR11, 0xd ;  /* 0x0000000b0e047291 */ /* 0x000fe2000f8e68ff */
[----:B------:R-:W-:-:S04]  /*29b0*/  LOP3.LUT R0, R133, R2, RZ, 0xfc, !PT ;  /* 0x0000000285007212 */ /* 0x000fc800078efcff */
[C---:B------:R-:W-:Y:S02]  /*29c0*/  LOP3.LUT R2, R0.reuse, 0x10, RZ, 0x3c, !PT ;  /* 0x0000001000027812 */ /* 0x040fe400078e3cff */
[----:B------:R-:W-:Y:S02]  /*29d0*/  LOP3.LUT R3, R0, 0x20, RZ, 0x3c, !PT ;  /* 0x0000002000037812 */ /* 0x000fe400078e3cff */
[----:B---3--:R-:W-:Y:S02]  /*29e0*/  F2FP.BF16.F32.PACK_AB R4, R5, R4 ;  /* 0x000000040504723e */ /* 0x008fe400000010ff */
[----:B------:R-:W-:Y:S02]  /*29f0*/  F2FP.BF16.F32.PACK_AB R68, R69, R68 ;  /* 0x000000444544723e */ /* 0x000fe400000010ff */
[----:B------:R-:W-:Y:S02]  /*2a00*/  F2FP.BF16.F32.PACK_AB R5, R7, R6 ;  /* 0x000000060705723e */ /* 0x000fe400000010ff */
[----:B------:R-:W-:-:S02]  /*2a10*/  F2FP.BF16.F32.PACK_AB R12, R13, R12 ;  /* 0x0000000c0d0c723e */ /* 0x000fc400000010ff */
[----:B------:R-:W-:Y:S02]  /*2a20*/  F2FP.BF16.F32.PACK_AB R69, R71, R70 ;  /* 0x000000464745723e */ /* 0x000fe400000010ff */
[----:B------:R-:W-:Y:S02]  /*2a30*/  F2FP.BF16.F32.PACK_AB R76, R77, R76 ;  /* 0x0000004c4d4c723e */ /* 0x000fe400000010ff */
[----:B------:R-:W-:Y:S02]  /*2a40*/  F2FP.BF16.F32.PACK_AB R6, R9, R8 ;  /* 0x000000080906723e */ /* 0x000fe400000010ff */
[----:B------:R-:W-:Y:S02]  /*2a50*/  F2FP.BF16.F32.PACK_AB R7, R11, R10 ;  /* 0x0000000a0b07723e */ /* 0x000fe400000010ff */
[----:B------:R-:W-:Y:S02]  /*2a60*/  F2FP.BF16.F32.PACK_AB R13, R15, R14 ;  /* 0x0000000e0f0d723e */ /* 0x000fe400000010ff */
[----:B------:R-:W-:Y:S01]  /*2a70*/  F2FP.BF16.F32.PACK_AB R70, R73, R72 ;  /* 0x000000484946723e */ /* 0x000fe200000010ff */
[----:B--2---:R-:W-:Y:S01]  /*2a80*/  STS.128 [R0+UR11], R4 ;  /* 0x0000000400007988 */ /* 0x004fe20008000c0b */
[----:B------:R-:W-:-:S02]  /*2a90*/  F2FP.BF16.F32.PACK_AB R71, R75, R74 ;  /* 0x0000004a4b47723e */ /* 0x000fc400000010ff */
[----:B------:R-:W-:Y:S02]  /*2aa0*/  F2FP.BF16.F32.PACK_AB R77, R79, R78 ;  /* 0x0000004e4f4d723e */ /* 0x000fe400000010ff */
[----:B------:R-:W-:Y:S01]  /*2ab0*/  F2FP.BF16.F32.PACK_AB R14, R17, R16 ;  /* 0x00000010110e723e */ /* 0x000fe200000010ff */
[----:B------:R-:W-:Y:S01]  /*2ac0*/  STS.128 [R0+UR11+0x2000], R68 ;  /* 0x0020004400007988 */ /* 0x000fe20008000c0b */
[----:B------:R-:W-:Y:S02]  /*2ad0*/  F2FP.BF16.F32.PACK_AB R15, R19, R18 ;  /* 0x00000012130f723e */ /* 0x000fe400000010ff */
[----:B------:R-:W-:Y:S02]  /*2ae0*/  F2FP.BF16.F32.PACK_AB R20, R21, R20 ;  /* 0x000000141514723e */ /* 0x000fe400000010ff */
[----:B------:R-:W-:Y:S01]  /*2af0*/  F2FP.BF16.F32.PACK_AB R78, R81, R80 ;  /* 0x00000050514e723e */ /* 0x000fe200000010ff */
[----:B------:R-:W-:Y:S01]  /*2b00*/  STS.128 [R2+UR11], R12 ;  /* 0x0000000c02007988 */ /* 0x000fe20008000c0b */
[----:B------:R-:W-:-:S02]  /*2b10*/  F2FP.BF16.F32.PACK_AB R79, R83, R82 ;  /* 0x00000052534f723e */ /* 0x000fc400000010ff */
[----:B------:R-:W-:Y:S02]  /*2b20*/  F2FP.BF16.F32.PACK_AB R84, R85, R84 ;  /* 0x000000545554723e */ /* 0x000fe400000010ff */
[----:B------:R-:W-:Y:S01]  /*2b30*/  F2FP.BF16.F32.PACK_AB R21, R23, R22 ;  /* 0x000000161715723e */ /* 0x000fe200000010ff */
[----:B------:R2:W-:Y:S01]  /*2b40*/  STS.128 [R2+UR11+0x2000], R76 ;  /* 0x0020004c02007988 */ /* 0x0005e20008000c0b */
[----:B------:R-:W-:Y:S02]  /*2b50*/  F2FP.BF16.F32.PACK_AB R28, R29, R28 ;  /* 0x0000001c1d1c723e */ /* 0x000fe400000010ff */
[----:B------:R-:W-:Y:S02]  /*2b60*/  F2FP.BF16.F32.PACK_AB R85, R87, R86 ;  /* 0x000000565755723e */ /* 0x000fe400000010ff */
[----:B------:R-:W-:Y:S02]  /*2b70*/  F2FP.BF16.F32.PACK_AB R92, R93, R92 ;  /* 0x0000005c5d5c723e */ /* 0x000fe400000010ff */
[----:B------:R-:W-:-:S02]  /*2b80*/  F2FP.BF16.F32.PACK_AB R22, R25, R24 ;  /* 0x000000181916723e */ /* 0x000fc400000010ff */
[----:B------:R-:W-:Y:S02]  /*2b90*/  F2FP.BF16.F32.PACK_AB R23, R27, R26 ;  /* 0x0000001a1b17723e */ /* 0x000fe400000010ff */
[----:B------:R-:W-:Y:S02]  /*2ba0*/  F2FP.BF16.F32.PACK_AB R29, R31, R30 ;  /* 0x0000001e1f1d723e */ /* 0x000fe400000010ff */
[----:B------:R-:W-:Y:S01]  /*2bb0*/  F2FP.BF16.F32.PACK_AB R36, R37, R36 ;  /* 0x000000242524723e */ /* 0x000fe200000010ff */
[----:B------:R3:W-:Y:S01]  /*2bc0*/  STS.128 [R3+UR11], R20 ;  /* 0x0000001403007988 */ /* 0x0007e20008000c0b */
[----:B------:R-:W-:Y:S02]  /*2bd0*/  F2FP.BF16.F32.PACK_AB R86, R89, R88 ;  /* 0x000000585956723e */ /* 0x000fe400000010ff */
[----:B------:R-:W-:Y:S02]  /*2be0*/  F2FP.BF16.F32.PACK_AB R87, R91, R90 ;  /* 0x0000005a5b57723e */ /* 0x000fe400000010ff */
[----:B------:R-:W-:-:S02]  /*2bf0*/  F2FP.BF16.F32.PACK_AB R93, R95, R94 ;  /* 0x0000005e5f5d723e */ /* 0x000fc400000010ff */
[----:B------:R-:W-:Y:S01]  /*2c00*/  F2FP.BF16.F32.PACK_AB R100, R101, R100 ;  /* 0x000000646564723e */ /* 0x000fe200000010ff */
[----:B------:R3:W-:Y:S01]  /*2c10*/  STS.128 [R3+UR11+0x2000], R84 ;  /* 0x0020005403007988 */ /* 0x0007e20008000c0b */
[----:B------:R-:W-:Y:S02]  /*2c20*/  F2FP.BF16.F32.PACK_AB R30, R33, R32 ;  /* 0x00000020211e723e */ /* 0x000fe400000010ff */
[----:B------:R-:W-:Y:S02]  /*2c30*/  F2FP.BF16.F32.PACK_AB R31, R35, R34 ;  /* 0x00000022231f723e */ /* 0x000fe400000010ff */
[----:B------:R-:W-:Y:S02]  /*2c40*/  F2FP.BF16.F32.PACK_AB R37, R39, R38 ;  /* 0x000000262725723e */ /* 0x000fe400000010ff */
[----:B------:R-:W-:Y:S02]  /*2c50*/  F2FP.BF16.F32.PACK_AB R44, R45, R44 ;  /* 0x0000002c2d2c723e */ /* 0x000fe400000010ff */
[----:B------:R-:W-:-:S02]  /*2c60*/  F2FP.BF16.F32.PACK_AB R94, R97, R96 ;  /* 0x00000060615e723e */ /* 0x000fc400000010ff */
[----:B------:R-:W-:Y:S02]  /*2c70*/  F2FP.BF16.F32.PACK_AB R95, R99, R98 ;  /* 0x00000062635f723e */ /* 0x000fe400000010ff */
[----:B------:R-:W-:Y:S02]  /*2c80*/  F2FP.BF16.F32.PACK_AB R101, R103, R102 ;  /* 0x000000666765723e */ /* 0x000fe400000010ff */
[----:B------:R-:W-:Y:S02]  /*2c90*/  F2FP.BF16.F32.PACK_AB R108, R109, R108 ;  /* 0x0000006c6d6c723e */ /* 0x000fe400000010ff */
[----:B------:R-:W-:Y:S02]  /*2ca0*/  LOP3.LUT R8, R0, 0x30, RZ, 0x3c, !PT ;  /* 0x0000003000087812 */ /* 0x000fe400078e3cff */
[----:B------:R-:W-:Y:S02]  /*2cb0*/  F2FP.BF16.F32.PACK_AB R38, R41, R40 ;  /* 0x000000282926723e */ /* 0x000fe400000010ff */
[----:B------:R-:W-:Y:S01]  /*2cc0*/  F2FP.BF16.F32.PACK_AB R39, R43, R42 ;  /* 0x0000002a2b27723e */ /* 0x000fe200000010ff */
[----:B------:R3:W-:Y:S01]  /*2cd0*/  STS.128 [R8+UR11], R28 ;  /* 0x0000001c08007988 */ /* 0x0007e20008000c0b */
[----:B------:R-:W-:-:S02]  /*2ce0*/  F2FP.BF16.F32.PACK_AB R45, R47, R46 ;  /* 0x0000002e2f2d723e */ /* 0x000fc400000010ff */
[----:B------:R-:W-:Y:S01]  /*2cf0*/  F2FP.BF16.F32.PACK_AB R52, R53, R52 ;  /* 0x000000343534723e */ /* 0x000fe200000010ff */
[----:B------:R3:W-:Y:S01]  /*2d00*/  STS.128 [R8+UR11+0x2000], R92 ;  /* 0x0020005c08007988 */ /* 0x0007e20008000c0b */
[----:B------:R-:W-:Y:S02]  /*2d10*/  F2FP.BF16.F32.PACK_AB R102, R105, R104 ;  /* 0x000000686966723e */ /* 0x000fe400000010ff */
[----:B------:R-:W-:Y:S02]  /*2d20*/  F2FP.BF16.F32.PACK_AB R103, R107, R106 ;  /* 0x0000006a6b67723e */ /* 0x000fe400000010ff */
[----:B------:R-:W-:Y:S02]  /*2d30*/  F2FP.BF16.F32.PACK_AB R109, R111, R110 ;  /* 0x0000006e6f6d723e */ /* 0x000fe400000010ff */
[----:B------:R-:W-:Y:S02]  /*2d40*/  F2FP.BF16.F32.PACK_AB R116, R117, R116 ;  /* 0x000000747574723e */ /* 0x000fe400000010ff */
[----:B------:R-:W-:-:S02]  /*2d50*/  LOP3.LUT R9, R0, 0x40, RZ, 0x3c, !PT ;  /* 0x0000004000097812 */ /* 0x000fc400078e3cff */
[----:B------:R-:W-:Y:S02]  /*2d60*/  F2FP.BF16.F32.PACK_AB R46, R49, R48 ;  /* 0x00000030312e723e */ /* 0x000fe400000010ff */
[----:B------:R-:W-:Y:S01]  /*2d70*/  F2FP.BF16.F32.PACK_AB R47, R51, R50 ;  /* 0x00000032332f723e */ /* 0x000fe200000010ff */
[----:B------:R3:W-:Y:S01]  /*2d80*/  STS.128 [R9+UR11], R36 ;  /* 0x0000002409007988 */ /* 0x0007e20008000c0b */
[----:B------:R-:W-:Y:S02]  /*2d90*/  F2FP.BF16.F32.PACK_AB R53, R55, R54 ;  /* 0x000000363735723e */ /* 0x000fe400000010ff */
[----:B------:R-:W-:Y:S01]  /*2da0*/  F2FP.BF16.F32.PACK_AB R60, R61, R60 ;  /* 0x0000003c3d3c723e */ /* 0x000fe200000010ff */
[----:B------:R3:W-:Y:S01]  /*2db0*/  STS.128 [R9+UR11+0x2000], R100 ;  /* 0x0020006409007988 */ /* 0x0007e20008000c0b */
[----:B------:R-:W-:Y:S02]  /*2dc0*/  F2FP.BF16.F32.PACK_AB R110, R113, R112 ;  /* 0x00000070716e723e */ /* 0x000fe400000010ff */
[----:B------:R-:W-:-:S02]  /*2dd0*/  F2FP.BF16.F32.PACK_AB R111, R115, R114 ;  /* 0x00000072736f723e */ /* 0x000fc400000010ff */
        /* <DEDUP_REMOVED lines=11> */
[----:B--2---:R-:W-:Y:S02]  /*2e90*/  LOP3.LUT R2, R0, 0x60, RZ, 0x3c, !PT ;  /* 0x0000006000027812 */ /* 0x004fe400078e3cff */
[----:B------:R-:W-:Y:S02]  /*2ea0*/  F2FP.BF16.F32.PACK_AB R62, R65, R64 ;  /* 0x00000040413e723e */ /* 0x000fe400000010ff */
[----:B------:R-:W-:Y:S01]  /*2eb0*/  F2FP.BF16.F32.PACK_AB R63, R67, R66 ;  /* 0x00000042433f723e */ /* 0x000fe200000010ff */
[----:B------:R3:W-:Y:S01]  /*2ec0*/  STS.128 [R2+UR11], R52 ;  /* 0x0000003402007988 */ /* 0x0007e20008000c0b */
[----:B------:R-:W-:-:S02]  /*2ed0*/  F2FP.BF16.F32.PACK_AB R126, R129, R128 ;  /* 0x00000080817e723e */ /* 0x000fc400000010ff */
[----:B------:R-:W-:Y:S01]  /*2ee0*/  F2FP.BF16.F32.PACK_AB R127, R131, R130 ;  /* 0x00000082837f723e */ /* 0x000fe200000010ff */
[----:B------:R3:W-:Y:S01]  /*2ef0*/  STS.128 [R2+UR11+0x2000], R116 ;  /* 0x0020007402007988 */ /* 0x0007e20008000c0b */
[----:B------:R-:W-:-:S05]  /*2f00*/  LOP3.LUT R0, R0, 0x70, RZ, 0x3c, !PT ;  /* 0x0000007000007812 */ /* 0x000fca00078e3cff */
[----:B------:R3:W-:Y:S04]  /*2f10*/  STS.128 [R0+UR11], R60 ;  /* 0x0000003c00007988 */ /* 0x0007e80008000c0b */
[----:B------:R3:W-:Y:S01]  /*2f20*/  STS.128 [R0+UR11+0x2000], R124 ;  /* 0x0020007c00007988 */ /* 0x0007e20008000c0b */
[----:B------:R2:W-:Y:S06]  /*2f30*/  MEMBAR.ALL.CTA ;  /* 0x0000000000007992 */ /* 0x0005ec0000008000 */
[----:B--2---:R-:W2:Y:S02]  /*2f40*/  FENCE.VIEW.ASYNC.S ;  /* 0x00000000000073c6 */ /* 0x004ea40000000000 */
[----:B--2---:R-:W-:Y:S06]  /*2f50*/  BAR.SYNC.DEFER_BLOCKING 0x0 ;  /* 0x0000000000007b1d */ /* 0x004fec0000010000 */
[----:B------:R3:W-:Y:S01]  /*2f60*/  UTMASTG.2D [UR4], [UR12] ;  /* 0x000000040c0073b5 */ /* 0x0007e20008008000 */
[----:B------:R0:W-:Y:S01]  /*2f70*/  UTMACMDFLUSH ;  /* 0x00000000000079b7 */ /* 0x0001e20000000000 */
[----:B------:R-:W-:-:S04]  /*2f80*/  DEPBAR.LE SB0, 0x0 ;  /* 0x000080000000791a */ /* 0x000fc80000000000 */
[----:B------:R-:W-:Y:S08]  /*2f90*/  BAR.SYNC.DEFER_BLOCKING 0x0 ;  /* 0x0000000000007b1d */ /* 0x000ff00000010000 */
[----:B------:R-:W-:Y:S06]  /*2fa0*/  BAR.SYNC.DEFER_BLOCKING 0x0 ;  /* 0x0000000000007b1d */ /* 0x000fec0000010000 */
[----:B---3--:R-:W-:Y:S05]  /*2fb0*/  @P2 BRA `(.L_x_71) ;  /* 0x0000000000a02947 */ /* 0x008fea0003800000 */
[----:B------:R-:W2:Y:S01]  /*2fc0*/  S2UR UR5, SR_CgaCtaId ;  /* 0x00000000000579c3 */ /* 0x000ea20000008800 */
[----:B------:R-:W-:Y:S01]  /*2fd0*/  NOP ;  /* 0x0000000000007918 */ /* 0x000fe20000000000 */
[----:B------:R-:W-:Y:S01]  /*2fe0*/  UMOV UR4, 0x50 ;  /* 0x0000005000047882 */ /* 0x000fe20000000000 */
[----:B------:R-:W-:Y:S02]  /*2ff0*/  IMAD.U32 R0, RZ, RZ, UR10 ;  /* 0x0000000aff007e24 */ /* 0x000fe4000f8e00ff */
[----:B------:R-:W-:Y:S02]  /*3000*/  IMAD.MOV.U32 R3, RZ, RZ, 0xff ;  /* 0x000000ffff037424 */ /* 0x000fe400078e00ff */
[----:B------:R-:W-:Y:S01]  /*3010*/  IMAD.MOV.U32 R7, RZ, RZ, 0x1 ;  /* 0x00000001ff077424 */ /* 0x000fe200078e00ff */
[----:B------:R-:W-:-:S04]  /*3020*/  LOP3.LUT R0, R0, 0xffff, RZ, 0xc0, !PT ;  /* 0x0000ffff00007812 */ /* 0x000fc800078ec0ff */
[----:B------:R-:W-:-:S05]  /*3030*/  SHF.R.U32.HI R0, RZ, 0x5, R0 ;  /* 0x00000005ff007819 */ /* 0x000fca0000011600 */
[----:B------:R-:W-:Y:S01]  /*3040*/  VIADD R2, R0, 0x10 ;  /* 0x0000001000027836 */ /* 0x000fe20000000000 */
[----:B------:R-:W-:Y:S01]  /*3050*/  SHF.L.U32 R0, R3, R0, RZ ;  /* 0x0000000003007219 */ /* 0x000fe200000006ff */
[----:B--2---:R-:W-:-:S03]  /*3060*/  ULEA UR6, UR5, UR4, 0x18 ;  /* 0x0000000405067291 */ /* 0x004fc6000f8ec0ff */
[----:B------:R-:W-:-:S04]  /*3070*/  SHF.L.U32 R3, R7, R2, RZ ;  /* 0x0000000207037219 */ /* 0x000fc800000006ff */
[----:B------:R-:W-:Y:S02]  /*3080*/  LOP3.LUT R0, R3, R0, RZ, 0xfc, !PT ;  /* 0x0000000003007212 */ /* 0x000fe400078efcff */
[----:B------:R-:W2:Y:S02]  /*3090*/  LDS R5, [UR6] ;  /* 0x00000006ff057984 */ /* 0x000ea40008000800 */
[C---:B------:R-:W-:Y:S02]  /*30a0*/  LOP3.LUT R2, R0.reuse, 0xffff, RZ, 0xc0, !PT ;  /* 0x0000ffff00027812 */ /* 0x040fe400078ec0ff */
[----:B--2---:R-:W-:-:S04]  /*30b0*/  LOP3.LUT R3, R0, 0xffff, R5, 0x80, !PT ;  /* 0x0000ffff00037812 */ /* 0x004fc800078e8005 */
[----:B------:R-:W-:-:S13]  /*30c0*/  ISETP.NE.AND P0, PT, R3, R2, PT ;  /* 0x000000020300720c */ /* 0x000fda0003f05270 */
[----:B------:R-:W-:Y:S05]  /*30d0*/  @P0 BRA `(.L_x_72) ;  /* 0x0000000000500947 */ /* 0x000fea0003800000 */
[----:B------:R-:W-:Y:S02]  /*30e0*/  SHF.R.U32.HI R5, RZ, 0x10, R5 ;  /* 0x00000010ff057819 */ /* 0x000fe40000011605 */
[----:B------:R-:W-:-:S04]  /*30f0*/  SHF.R.U32.HI R2, RZ, 0x10, R0 ;  /* 0x00000010ff027819 */ /* 0x000fc80000011600 */
[----:B------:R-:W-:-:S04]  /*3100*/  LOP3.LUT R5, R5, R2, RZ, 0xc0, !PT ;  /* 0x0000000205057212 */ /* 0x000fc800078ec0ff */
[----:B------:R-:W-:-:S13]  /*3110*/  ISETP.NE.AND P0, PT, R5, R2, PT ;  /* 0x000000020500720c */ /* 0x000fda0003f05270 */
[----:B------:R-:W-:Y:S05]  /*3120*/  @P0 BRA `(.L_x_73) ;  /* 0x0000000000300947 */ /* 0x000fea0003800000 */
[----:B------:R-:W-:Y:S01]  /*3130*/  R2UR UR4, R0 ;  /* 0x00000000000472ca */ /* 0x000fe200000e0000 */
[----:B------:R-:W-:Y:S01]  /*3140*/  VOTEU.ANY UR5, UPT, PT ;  /* 0x0000000000057886 */ /* 0x000fe200038e0100 */
[----:B------:R-:W2:Y:S01]  /*3150*/  S2R R0, SR_LANEID ;  /* 0x0000000000007919 */ /* 0x000ea20000000000 */
[----:B------:R-:W-:-:S10]  /*3160*/  UFLO.U32 UR5, UR5 ;  /* 0x00000005000572bd */ /* 0x000fd400080e0000 */
[----:B------:R-:W-:-:S06]  /*3170*/  ULOP3.LUT UR4, URZ, UR4, URZ, 0x33, !UPT ;  /* 0x00000004ff047292 */ /* 0x000fcc000f8e33ff */
[----:B------:R-:W-:-:S04]  /*3180*/  IMAD.U32 R2, RZ, RZ, UR4 ;  /* 0x00000004ff027e24 */ /* 0x000fc8000f8e00ff */
[----:B------:R-:W3:Y:S02]  /*3190*/  REDUX UR7, R2 ;  /* 0x00000000020773c4 */ /* 0x000ee40000000000 */
[----:B------:R4:W-:Y:S01]  /*31a0*/  UTCATOMSWS.AND URZ, UR4 ;  /* 0x0000000400ff79e3 */ /* 0x0009e20008000000 */
[----:B--2---:R-:W-:Y:S01]  /*31b0*/  ISETP.EQ.U32.AND P0, PT, R0, UR5, PT ;  /* 0x0000000500007c0c */ /* 0x004fe2000bf02070 */
[----:B---3--:R-:W-:-:S12]  /*31c0*/  IMAD.U32 R0, RZ, RZ, UR7 ;  /* 0x00000007ff007e24 */ /* 0x008fd8000f8e00ff */
[----:B------:R4:W-:Y:S01]  /*31d0*/  @P0 ATOMS.AND RZ, [UR6], R0 ;  /* 0x00000000ffff098c */ /* 0x0009e2000a800006 */
[----:B------:R-:W-:Y:S05]  /*31e0*/  BRA `(.L_x_71) ;  /* 0x0000000000147947 */ /* 0x000fea0003800000 */
.L_x_73:
[----:B------:R-:W-:-:S07]  /*31f0*/  MOV R2, 0x3210 ;  /* 0x0000321000027802 */ /* 0x000fce0000000f00 */
[----:B-1----:R-:W-:Y:S05]  /*3200*/  CALL.REL.NOINC `($__internal_0_$__cuda_sm10x_tcgen05_guardrail_trap_col_being_dealloced_not_returned_by_alloc) ;  /* 0x0000000000447944 */ /* 0x002fea0003c00000 */
[----:B------:R-:W-:Y:S05]  /*3210*/  BRA `(.L_x_71) ;  /* 0x0000000000087947 */ /* 0x000fea0003800000 */
.L_x_72:
[----:B------:R-:W-:-:S07]  /*3220*/  MOV R2, 0x3240 ;  /* 0x0000324000027802 */ /* 0x000fce0000000f00 */
[----:B-1----:R-:W-:Y:S05]  /*3230*/  CALL.REL.NOINC `($__internal_2_$__cuda_sm10x_tcgen05_guardrail_trap_unallocated_columns_being_dealloced) ;  /* 0x0000000000507944 */ /* 0x002fea0003c00000 */
.L_x_71:
[----:B------:R-:W-:Y:S01]  /*3240*/  NOP ;  /* 0x0000000000007918 */ /* 0x000fe20000000000 */
[----:B----4-:R-:W-:Y:S05]  /*3250*/  EXIT ;  /* 0x000000000000794d */ /* 0x010fea0003800000 */
.L_x_58:
[----:B------:R-:W2:Y:S02]  /*3260*/  SYNCS.PHASECHK.TRANS64.TRYWAIT P0, [UR11+0x3c000], RZ ;  /* 0x03c000ffff0075a7 */ /* 0x000ea4000800110b */
[----:B--2---:R-:W-:Y:S05]  /*3270*/  @!P0 BRA `(.L_x_58) ;  /* 0xfffffffc00f88947 */ /* 0x004fea000383ffff */
[----:B------:R-:W-:Y:S05]  /*3280*/  BRA `(.L_x_74) ;  /* 0xffffffe800647947 */ /* 0x000fea000383ffff */
.L_x_60:
[----:B------:R-:W2:Y:S02]  /*3290*/  SYNCS.PHASECHK.TRANS64.TRYWAIT P1, [UR11+0x3c020], RZ ;  /* 0x03c020ffff0075a7 */ /* 0x000ea4000802110b */
[----:B--2---:R-:W-:Y:S05]  /*32a0*/  @!P1 BRA `(.L_x_60) ;  /* 0xfffffffc00f89947 */ /* 0x004fea000383ffff */
[----:B------:R-:W-:Y:S05]  /*32b0*/  BRA `(.L_x_75) ;  /* 0xffffffec00547947 */ /* 0x000fea000383ffff */
.L_x_61:
[----:B------:R-:W3:Y:S02]  /*32c0*/  SYNCS.PHASECHK.TRANS64.TRYWAIT P0, [UR42+0x3c000], R3 ;  /* 0x03c00003ff0075a7 */ /* 0x000ee4000800112a */
[----:B---3--:R-:W-:Y:S05]  /*32d0*/  @!P0 BRA `(.L_x_61) ;  /* 0xfffffffc00f88947 */ /* 0x008fea000383ffff */
[----:B------:R-:W-:Y:S05]  /*32e0*/  BRA `(.L_x_76) ;  /* 0xffffffec00e07947 */ /* 0x000fea000383ffff */
.L_x_63:
[----:B------:R-:W3:Y:S02]  /*32f0*/  SYNCS.PHASECHK.TRANS64.TRYWAIT P0, [UR42+0x3c020], R3 ;  /* 0x03c02003ff0075a7 */ /* 0x000ee4000800112a */
[----:B---3--:R-:W-:Y:S05]  /*3300*/  @!P0 BRA `(.L_x_63) ;  /* 0xfffffffc00f88947 */ /* 0x008fea000383ffff */
[----:B------:R-:W-:Y:S05]  /*3310*/  BRA `(.L_x_77) ;  /* 0xfffffff000f87947 */ /* 0x000fea000383ffff */
        .weak           $__internal_0_$__cuda_sm10x_tcgen05_guardrail_trap_col_being_dealloced_not_returned_by_alloc
        .type           $__internal_0_$__cuda_sm10x_tcgen05_guardrail_trap_col_being_dealloced_not_returned_by_alloc,@function
        .size           $__internal_0_$__cuda_sm10x_tcgen05_guardrail_trap_col_being_dealloced_not_returned_by_alloc,($__internal_1_$__cuda_sm10x_tcgen05_guardrail_trap_phase_invalid_during_alloc - $__internal_0_$__cuda_sm10x_tcgen05_guardrail_trap_col_being_dealloced_not_returned_by_alloc)
$__internal_0_$__cuda_sm10x_tcgen05_guardrail_trap_col_being_dealloced_not_returned_by_alloc:
[----:B------:R-:W-:Y:S05]  /*3320*/  BPT.TRAP 0x1 ;  /* 0x000000040000795c */ /* 0x000fea0000300000 */
[----:B------:R-:W-:-:S04]  /*3330*/  IMAD.MOV.U32 R3, RZ, RZ, 0x0 ;  /* 0x00000000ff037424 */ /* 0x000fc800078e00ff */
[----:B------:R-:W-:Y:S05]  /*3340*/  RET.REL.NODEC R2 `(gluon_tcgen05) ;  /* 0xffffffcc022c7950 */ /* 0x000fea0003c3ffff */
        .weak           $__internal_1_$__cuda_sm10x_tcgen05_guardrail_trap_phase_invalid_during_alloc
        .type           $__internal_1_$__cuda_sm10x_tcgen05_guardrail_trap_phase_invalid_during_alloc,@function
        .size           $__internal_1_$__cuda_sm10x_tcgen05_guardrail_trap_phase_invalid_during_alloc,($__internal_2_$__cuda_sm10x_tcgen05_guardrail_trap_unallocated_columns_being_dealloced - $__internal_1_$__cuda_sm10x_tcgen05_guardrail_trap_phase_invalid_during_alloc)
$__internal_1_$__cuda_sm10x_tcgen05_guardrail_trap_phase_invalid_during_alloc:
[----:B------:R-:W-:Y:S05]  /*3350*/  BPT.TRAP 0x1 ;  /* 0x000000040000795c */ /* 0x000fea0000300000 */
[----:B------:R-:W-:-:S04]  /*3360*/  IMAD.MOV.U32 R3, RZ, RZ, 0x0 ;  /* 0x00000000ff037424 */ /* 0x000fc800078e00ff */
[----:B------:R-:W-:Y:S05]  /*3370*/  RET.REL.NODEC R2 `(gluon_tcgen05) ;  /* 0xffffffcc02207950 */ /* 0x000fea0003c3ffff */
        .weak           $__internal_2_$__cuda_sm10x_tcgen05_guardrail_trap_unallocated_columns_being_dealloced
        .type           $__internal_2_$__cuda_sm10x_tcgen05_guardrail_trap_unallocated_columns_being_dealloced,@function
        .size           $__internal_2_$__cuda_sm10x_tcgen05_guardrail_trap_unallocated_columns_being_dealloced,(.L_x_81 - $__internal_2_$__cuda_sm10x_tcgen05_guardrail_trap_unallocated_columns_being_dealloced)
$__internal_2_$__cuda_sm10x_tcgen05_guardrail_trap_unallocated_columns_being_dealloced:
[----:B------:R-:W-:Y:S05]  /*3380*/  BPT.TRAP 0x1 ;  /* 0x000000040000795c */ /* 0x000fea0000300000 */
[----:B------:R-:W-:-:S04]  /*3390*/  IMAD.MOV.U32 R3, RZ, RZ, 0x0 ;  /* 0x00000000ff037424 */ /* 0x000fc800078e00ff */
[----:B------:R-:W-:Y:S05]  /*33a0*/  RET.REL.NODEC R2 `(gluon_tcgen05) ;  /* 0xffffffcc02147950 */ /* 0x000fea0003c3ffff */
.L_x_78:
[----:B------:R-:W-:-:S00]  /*33b0*/  BRA `(.L_x_78) ;  /* 0xfffffffc00fc7947 */ /* 0x000fc0000383ffff */
[----:B------:R-:W-:-:S00]  /*33c0*/  NOP ;  /* 0x0000000000007918 */ /* 0x000fc00000000000 */
        /* <DEDUP_REMOVED lines=11> */
.L_x_81:


//--------------------- .nv.shared.gluon_tcgen05  --------------------------
	.section	.nv.shared.gluon_tcgen05,"aw",@nobits
	.sectionflags	@""
	.align	16
	.zero		1024


//--------------------- .nv.shared.reserved.0     --------------------------
	.section	.nv.shared.reserved.0,"aw",@nobits
	.align	8
	.weak		__nv_reservedSMEM_offset_0_alias
	.size		__nv_reservedSMEM_offset_0_alias, 0, 64
	.other		__nv_reservedSMEM_offset_0_alias,@"STO_CUDA_RESERVED_SHARED STV_DEFAULT"
__nv_reservedSMEM_offset_0_alias:
	.zero		0
.nv.shared.reserved.0:
	.zero		64
	.weak		__nv_reservedSMEM_allocation_phase
	.type		__nv_reservedSMEM_allocation_phase,@object
	.size		__nv_reservedSMEM_allocation_phase,(.L_0 - __nv_reservedSMEM_allocation_phase)
__nv_reservedSMEM_allocation_phase:
	.zero		1
.L_0:
	.zero		7
	.weak		__nv_reservedSMEM_devtool_atexit_pc
	.type		__nv_reservedSMEM_devtool_atexit_pc,@object
	.size		__nv_reservedSMEM_devtool_atexit_pc,(__nv_reservedSMEM_allocation_mask - __nv_reservedSMEM_devtool_atexit_pc)
__nv_reservedSMEM_devtool_atexit_pc:
	.zero		8
	.weak		__nv_reservedSMEM_allocation_mask
	.type		__nv_reservedSMEM_allocation_mask,@object
	.size		__nv_reservedSMEM_allocation_mask,(.L_2 - __nv_reservedSMEM_allocation_mask)
__nv_reservedSMEM_allocation_mask:
	.zero		4
.L_2:


//--------------------- .nv.constant0.gluon_tcgen05 --------------------------
	.section	.nv.constant0.gluon_tcgen05,"a",@progbits
	.sectionflags	@""
	.align	4
.nv.constant0.gluon_tcgen05:
	.zero		976


//--------------------- SYMBOLS --------------------------

	.type		.nv.reservedSmem.offset0,@object
	.size		.nv.reservedSmem.offset0,0x4
	.type		.nv.reservedSmem.cap,@object
	.size		.nv.reservedSmem.cap,0x4
